//
// Generated by NVIDIA NVVM Compiler
//
// Compiler Build ID: CL-36424714
// Cuda compilation tools, release 13.0, V13.0.88
// Based on NVVM 20.0.0
//

.version 9.0
.target sm_100
.address_size 64

	// .globl	vwap_batch_f32
// _ZZ14vwap_batch_f32E8scan_tmp has been demoted
// _ZZ14vwap_batch_f32E6sh_gid has been demoted
// _ZZ14vwap_batch_f32E9carry_vol has been demoted
// _ZZ14vwap_batch_f32E8carry_pv has been demoted
// _ZZ14vwap_batch_f32E9carry_gid has been demoted
.global .align 1 .b8 _ZN34_INTERNAL_d84784bb_4_k_cu_b30274284cuda3std3__45__cpo5beginE[1];
.global .align 1 .b8 _ZN34_INTERNAL_d84784bb_4_k_cu_b30274284cuda3std3__45__cpo3endE[1];
.global .align 1 .b8 _ZN34_INTERNAL_d84784bb_4_k_cu_b30274284cuda3std3__45__cpo6cbeginE[1];
.global .align 1 .b8 _ZN34_INTERNAL_d84784bb_4_k_cu_b30274284cuda3std3__45__cpo4cendE[1];
.global .align 1 .b8 _ZN34_INTERNAL_d84784bb_4_k_cu_b30274284cuda3std3__45__cpo6rbeginE[1];
.global .align 1 .b8 _ZN34_INTERNAL_d84784bb_4_k_cu_b30274284cuda3std3__45__cpo4rendE[1];
.global .align 1 .b8 _ZN34_INTERNAL_d84784bb_4_k_cu_b30274284cuda3std3__45__cpo7crbeginE[1];
.global .align 1 .b8 _ZN34_INTERNAL_d84784bb_4_k_cu_b30274284cuda3std3__45__cpo5crendE[1];
.global .align 1 .b8 _ZN34_INTERNAL_d84784bb_4_k_cu_b30274284cuda3std3__436_GLOBAL__N__d84784bb_4_k_cu_b30274286ignoreE[1];
.global .align 1 .b8 _ZN34_INTERNAL_d84784bb_4_k_cu_b30274284cuda3std3__419piecewise_constructE[1];
.global .align 1 .b8 _ZN34_INTERNAL_d84784bb_4_k_cu_b30274284cuda3std3__48in_placeE[1];
.global .align 1 .b8 _ZN34_INTERNAL_d84784bb_4_k_cu_b30274284cuda3std3__420unreachable_sentinelE[1];
.global .align 1 .b8 _ZN34_INTERNAL_d84784bb_4_k_cu_b30274284cuda3std3__47nulloptE[1];
.global .align 1 .b8 _ZN34_INTERNAL_d84784bb_4_k_cu_b30274284cuda3std3__48unexpectE[1];
.global .align 1 .b8 _ZN34_INTERNAL_d84784bb_4_k_cu_b30274284cuda3std6ranges3__45__cpo4swapE[1];
.global .align 1 .b8 _ZN34_INTERNAL_d84784bb_4_k_cu_b30274284cuda3std6ranges3__45__cpo9iter_moveE[1];
.global .align 1 .b8 _ZN34_INTERNAL_d84784bb_4_k_cu_b30274284cuda3std6ranges3__45__cpo5beginE[1];
.global .align 1 .b8 _ZN34_INTERNAL_d84784bb_4_k_cu_b30274284cuda3std6ranges3__45__cpo3endE[1];
.global .align 1 .b8 _ZN34_INTERNAL_d84784bb_4_k_cu_b30274284cuda3std6ranges3__45__cpo6cbeginE[1];
.global .align 1 .b8 _ZN34_INTERNAL_d84784bb_4_k_cu_b30274284cuda3std6ranges3__45__cpo4cendE[1];
.global .align 1 .b8 _ZN34_INTERNAL_d84784bb_4_k_cu_b30274284cuda3std6ranges3__45__cpo7advanceE[1];
.global .align 1 .b8 _ZN34_INTERNAL_d84784bb_4_k_cu_b30274284cuda3std6ranges3__45__cpo9iter_swapE[1];
.global .align 1 .b8 _ZN34_INTERNAL_d84784bb_4_k_cu_b30274284cuda3std6ranges3__45__cpo4nextE[1];
.global .align 1 .b8 _ZN34_INTERNAL_d84784bb_4_k_cu_b30274284cuda3std6ranges3__45__cpo4prevE[1];
.global .align 1 .b8 _ZN34_INTERNAL_d84784bb_4_k_cu_b30274284cuda3std6ranges3__45__cpo4dataE[1];
.global .align 1 .b8 _ZN34_INTERNAL_d84784bb_4_k_cu_b30274284cuda3std6ranges3__45__cpo5cdataE[1];
.global .align 1 .b8 _ZN34_INTERNAL_d84784bb_4_k_cu_b30274284cuda3std6ranges3__45__cpo4sizeE[1];
.global .align 1 .b8 _ZN34_INTERNAL_d84784bb_4_k_cu_b30274284cuda3std6ranges3__45__cpo5ssizeE[1];
.global .align 1 .b8 _ZN34_INTERNAL_d84784bb_4_k_cu_b30274284cuda3std6ranges3__45__cpo8distanceE[1];
.global .align 1 .b8 _ZN34_INTERNAL_d84784bb_4_k_cu_b30274286thrust24THRUST_300001_SM_1000_NS6system6detail10sequential3seqE[1];
.global .align 1 .b8 _ZN34_INTERNAL_d84784bb_4_k_cu_b30274286thrust24THRUST_300001_SM_1000_NS12placeholders2_1E[1];
.global .align 1 .b8 _ZN34_INTERNAL_d84784bb_4_k_cu_b30274286thrust24THRUST_300001_SM_1000_NS12placeholders2_2E[1];
.global .align 1 .b8 _ZN34_INTERNAL_d84784bb_4_k_cu_b30274286thrust24THRUST_300001_SM_1000_NS12placeholders2_3E[1];
.global .align 1 .b8 _ZN34_INTERNAL_d84784bb_4_k_cu_b30274286thrust24THRUST_300001_SM_1000_NS12placeholders2_4E[1];
.global .align 1 .b8 _ZN34_INTERNAL_d84784bb_4_k_cu_b30274286thrust24THRUST_300001_SM_1000_NS12placeholders2_5E[1];
.global .align 1 .b8 _ZN34_INTERNAL_d84784bb_4_k_cu_b30274286thrust24THRUST_300001_SM_1000_NS12placeholders2_6E[1];
.global .align 1 .b8 _ZN34_INTERNAL_d84784bb_4_k_cu_b30274286thrust24THRUST_300001_SM_1000_NS12placeholders2_7E[1];
.global .align 1 .b8 _ZN34_INTERNAL_d84784bb_4_k_cu_b30274286thrust24THRUST_300001_SM_1000_NS12placeholders2_8E[1];
.global .align 1 .b8 _ZN34_INTERNAL_d84784bb_4_k_cu_b30274286thrust24THRUST_300001_SM_1000_NS12placeholders2_9E[1];
.global .align 1 .b8 _ZN34_INTERNAL_d84784bb_4_k_cu_b30274286thrust24THRUST_300001_SM_1000_NS12placeholders3_10E[1];

.visible .entry vwap_batch_f32(
	.param .u64 .ptr .align 1 vwap_batch_f32_param_0,
	.param .u64 .ptr .align 1 vwap_batch_f32_param_1,
	.param .u64 .ptr .align 1 vwap_batch_f32_param_2,
	.param .u64 .ptr .align 1 vwap_batch_f32_param_3,
	.param .u64 .ptr .align 1 vwap_batch_f32_param_4,
	.param .u64 .ptr .align 1 vwap_batch_f32_param_5,
	.param .u64 .ptr .align 1 vwap_batch_f32_param_6,
	.param .u64 .ptr .align 1 vwap_batch_f32_param_7,
	.param .u32 vwap_batch_f32_param_8,
	.param .u32 vwap_batch_f32_param_9,
	.param .u64 .ptr .align 1 vwap_batch_f32_param_10
)
{
	.reg .pred 	%p<70>;
	.reg .b32 	%r<259>;
	.reg .b32 	%f<160>;
	.reg .b64 	%rd<86>;
	// demoted variable
	.shared .align 16 .b8 _ZZ14vwap_batch_f32E8scan_tmp[3488];
	// demoted variable
	.shared .align 8 .b8 _ZZ14vwap_batch_f32E6sh_gid[2048];
	// demoted variable
	.shared .align 4 .f32 _ZZ14vwap_batch_f32E9carry_vol;
	// demoted variable
	.shared .align 4 .f32 _ZZ14vwap_batch_f32E8carry_pv;
	// demoted variable
	.shared .align 8 .u64 _ZZ14vwap_batch_f32E9carry_gid;
	ld.param.u64 	%rd26, [vwap_batch_f32_param_3];
	ld.param.u64 	%rd27, [vwap_batch_f32_param_4];
	ld.param.u64 	%rd28, [vwap_batch_f32_param_5];
	ld.param.u64 	%rd29, [vwap_batch_f32_param_6];
	ld.param.u64 	%rd30, [vwap_batch_f32_param_7];
	ld.param.u32 	%r81, [vwap_batch_f32_param_8];
	ld.param.u32 	%r82, [vwap_batch_f32_param_9];
	ld.param.u64 	%rd31, [vwap_batch_f32_param_10];
	cvta.to.global.u64 	%rd1, %rd31;
	mov.u32 	%r83, %ntid.x;
	setp.ne.s32 	%p1, %r83, 256;
	@%p1 bra 	$L__BB0_56;
	mov.u32 	%r1, %ctaid.x;
	setp.ge.s32 	%p2, %r1, %r82;
	@%p2 bra 	$L__BB0_56;
	cvta.to.global.u64 	%rd32, %rd26;
	mul.wide.u32 	%rd33, %r1, 4;
	add.s64 	%rd34, %rd32, %rd33;
	ld.global.nc.u32 	%r84, [%rd34];
	cvta.to.global.u64 	%rd35, %rd27;
	add.s64 	%rd36, %rd35, %rd33;
	ld.global.nc.u32 	%r2, [%rd36];
	cvta.to.global.u64 	%rd37, %rd28;
	mul.wide.u32 	%rd38, %r1, 8;
	add.s64 	%rd2, %rd37, %rd38;
	cvta.to.global.u64 	%rd39, %rd29;
	add.s64 	%rd3, %rd39, %rd33;
	mul.lo.s32 	%r3, %r81, %r1;
	min.s32 	%r85, %r81, %r84;
	setp.gt.s32 	%p3, %r85, 0;
	@%p3 bra 	$L__BB0_15;
	mov.u32 	%r256, %tid.x;
	setp.ge.s32 	%p62, %r256, %r81;
	@%p62 bra 	$L__BB0_56;
	not.b32 	%r227, %r256;
	add.s32 	%r5, %r81, %r227;
	shr.u32 	%r228, %r5, 8;
	add.s32 	%r6, %r228, 1;
	and.b32  	%r7, %r6, 7;
	setp.lt.u32 	%p63, %r5, 1792;
	@%p63 bra 	$L__BB0_7;
	and.b32  	%r229, %r6, 33554424;
	neg.s32 	%r240, %r229;
	add.s64 	%rd4, %rd1, 4096;
	add.s32 	%r239, %r256, %r3;
$L__BB0_6:
	.pragma "nounroll";
	mul.wide.s32 	%rd72, %r239, 4;
	add.s64 	%rd73, %rd4, %rd72;
	mov.b32 	%r230, 2147483647;
	st.global.u32 	[%rd73+-4096], %r230;
	st.global.u32 	[%rd73+-3072], %r230;
	st.global.u32 	[%rd73+-2048], %r230;
	st.global.u32 	[%rd73+-1024], %r230;
	st.global.u32 	[%rd73], %r230;
	st.global.u32 	[%rd73+1024], %r230;
	st.global.u32 	[%rd73+2048], %r230;
	st.global.u32 	[%rd73+3072], %r230;
	add.s32 	%r256, %r256, 2048;
	add.s32 	%r240, %r240, 8;
	add.s32 	%r239, %r239, 2048;
	setp.eq.s32 	%p64, %r240, 0;
	@%p64 bra 	$L__BB0_7;
	bra.uni 	$L__BB0_6;
$L__BB0_7:
	setp.eq.s32 	%p65, %r7, 0;
	@%p65 bra 	$L__BB0_56;
	setp.lt.u32 	%p66, %r7, 4;
	@%p66 bra 	$L__BB0_10;
	add.s32 	%r231, %r256, %r3;
	mul.wide.s32 	%rd74, %r231, 4;
	add.s64 	%rd75, %rd1, %rd74;
	mov.b32 	%r232, 2147483647;
	st.global.u32 	[%rd75], %r232;
	st.global.u32 	[%rd75+1024], %r232;
	st.global.u32 	[%rd75+2048], %r232;
	st.global.u32 	[%rd75+3072], %r232;
	add.s32 	%r256, %r256, 1024;
$L__BB0_10:
	and.b32  	%r233, %r6, 3;
	setp.eq.s32 	%p67, %r233, 0;
	@%p67 bra 	$L__BB0_56;
	setp.eq.s32 	%p68, %r233, 1;
	@%p68 bra 	$L__BB0_13;
	add.s32 	%r234, %r256, %r3;
	mul.wide.s32 	%rd76, %r234, 4;
	add.s64 	%rd77, %rd1, %rd76;
	mov.b32 	%r235, 2147483647;
	st.global.u32 	[%rd77], %r235;
	st.global.u32 	[%rd77+1024], %r235;
	add.s32 	%r256, %r256, 512;
$L__BB0_13:
	and.b32  	%r236, %r5, 256;
	setp.ne.s32 	%p69, %r236, 0;
	@%p69 bra 	$L__BB0_56;
	add.s32 	%r237, %r256, %r3;
	mul.wide.s32 	%rd78, %r237, 4;
	add.s64 	%rd79, %rd1, %rd78;
	mov.b32 	%r238, 2147483647;
	st.global.u32 	[%rd79], %r238;
	bra.uni 	$L__BB0_56;
$L__BB0_15:
	ld.global.nc.u32 	%r16, [%rd3];
	ld.global.nc.u64 	%rd40, [%rd2];
	setp.eq.s32 	%p4, %r2, 3;
	max.s64 	%rd5, %rd40, 1;
	selp.b64 	%rd6, %rd40, %rd5, %p4;
	max.s32 	%r17, %r16, 0;
	min.u32 	%r251, %r17, %r81;
	mov.u32 	%r19, %tid.x;
	setp.ge.u32 	%p5, %r19, %r251;
	@%p5 bra 	$L__BB0_27;
	not.b32 	%r86, %r19;
	add.s32 	%r20, %r251, %r86;
	shr.u32 	%r87, %r20, 8;
	add.s32 	%r21, %r87, 1;
	and.b32  	%r22, %r21, 7;
	setp.lt.u32 	%p6, %r20, 1792;
	mov.u32 	%r244, %r19;
	@%p6 bra 	$L__BB0_19;
	and.b32  	%r88, %r21, 33554424;
	neg.s32 	%r242, %r88;
	add.s32 	%r89, %r19, %r3;
	mul.wide.u32 	%rd41, %r89, 4;
	add.s64 	%rd42, %rd41, %rd1;
	add.s64 	%rd83, %rd42, 4096;
	mov.u32 	%r244, %r19;
$L__BB0_18:
	.pragma "nounroll";
	mov.b32 	%r90, 2147483647;
	st.global.u32 	[%rd83+-4096], %r90;
	st.global.u32 	[%rd83+-3072], %r90;
	st.global.u32 	[%rd83+-2048], %r90;
	st.global.u32 	[%rd83+-1024], %r90;
	st.global.u32 	[%rd83], %r90;
	st.global.u32 	[%rd83+1024], %r90;
	st.global.u32 	[%rd83+2048], %r90;
	st.global.u32 	[%rd83+3072], %r90;
	add.s32 	%r244, %r244, 2048;
	add.s32 	%r242, %r242, 8;
	add.s64 	%rd83, %rd83, 8192;
	setp.ne.s32 	%p7, %r242, 0;
	@%p7 bra 	$L__BB0_18;
$L__BB0_19:
	setp.eq.s32 	%p8, %r22, 0;
	@%p8 bra 	$L__BB0_27;
	setp.lt.u32 	%p9, %r22, 4;
	@%p9 bra 	$L__BB0_22;
	add.s32 	%r91, %r244, %r3;
	mul.wide.u32 	%rd43, %r91, 4;
	add.s64 	%rd44, %rd1, %rd43;
	mov.b32 	%r92, 2147483647;
	st.global.u32 	[%rd44], %r92;
	cvt.u64.u32 	%rd45, %r3;
	cvt.u64.u32 	%rd46, %r244;
	add.s64 	%rd47, %rd46, %rd45;
	shl.b64 	%rd48, %rd47, 2;
	add.s64 	%rd49, %rd1, %rd48;
	st.global.u32 	[%rd49+1024], %r92;
	st.global.u32 	[%rd49+2048], %r92;
	st.global.u32 	[%rd49+3072], %r92;
	add.s32 	%r244, %r244, 1024;
$L__BB0_22:
	and.b32  	%r93, %r21, 3;
	setp.eq.s32 	%p10, %r93, 0;
	@%p10 bra 	$L__BB0_27;
	setp.eq.s32 	%p11, %r93, 1;
	@%p11 bra 	$L__BB0_25;
	add.s32 	%r94, %r244, %r3;
	mul.wide.u32 	%rd50, %r94, 4;
	add.s64 	%rd51, %rd1, %rd50;
	mov.b32 	%r95, 2147483647;
	st.global.u32 	[%rd51], %r95;
	cvt.u64.u32 	%rd52, %r3;
	cvt.u64.u32 	%rd53, %r244;
	add.s64 	%rd54, %rd53, %rd52;
	shl.b64 	%rd55, %rd54, 2;
	add.s64 	%rd56, %rd1, %rd55;
	st.global.u32 	[%rd56+1024], %r95;
	add.s32 	%r244, %r244, 512;
$L__BB0_25:
	and.b32  	%r96, %r20, 256;
	setp.ne.s32 	%p12, %r96, 0;
	@%p12 bra 	$L__BB0_27;
	add.s32 	%r97, %r244, %r3;
	mul.wide.u32 	%rd57, %r97, 4;
	add.s64 	%rd58, %rd1, %rd57;
	mov.b32 	%r98, 2147483647;
	st.global.u32 	[%rd58], %r98;
$L__BB0_27:
	setp.ge.u32 	%p13, %r17, %r81;
	@%p13 bra 	$L__BB0_56;
	setp.ne.s32 	%p14, %r19, 0;
	@%p14 bra 	$L__BB0_30;
	mov.b32 	%r99, 0;
	st.shared.u32 	[_ZZ14vwap_batch_f32E9carry_vol], %r99;
	st.shared.u32 	[_ZZ14vwap_batch_f32E8carry_pv], %r99;
	mov.b64 	%rd59, -9223372036854775808;
	st.shared.u64 	[_ZZ14vwap_batch_f32E9carry_gid], %rd59;
$L__BB0_30:
	bar.sync 	0;
	setp.gt.s64 	%p15, %rd6, 0;
	setp.ne.s32 	%p16, %r2, 3;
	selp.b64 	%rd60, %rd5, 1, %p15;
	selp.b64 	%rd10, %rd60, 1, %p16;
	setp.ge.s32 	%p17, %r16, %r81;
	@%p17 bra 	$L__BB0_56;
	setp.gt.s64 	%p18, %rd6, 0;
	cvt.u32.u64 	%r100, %rd6;
	max.s32 	%r101, %r100, 1;
	selp.b32 	%r33, %r101, 1, %p18;
	shl.b32 	%r102, %r19, 3;
	mov.u32 	%r103, _ZZ14vwap_batch_f32E6sh_gid;
	add.s32 	%r34, %r103, %r102;
	shr.u32 	%r104, %r19, 3;
	add.s32 	%r105, %r104, %r19;
	mov.u32 	%r106, _ZZ14vwap_batch_f32E8scan_tmp;
	add.s32 	%r107, %r106, 16;
	mad.lo.s32 	%r35, %r105, 12, %r107;
	mad.lo.s32 	%r36, %r19, 108, %r107;
	sub.s32 	%r250, %r81, %r251;
	add.s32 	%r248, %r19, %r251;
	add.s32 	%r249, %r248, %r3;
	mov.u32 	%r247, %r19;
$L__BB0_32:
	.pragma "nounroll";
	ld.param.u64 	%rd82, [vwap_batch_f32_param_2];
	ld.param.u64 	%rd81, [vwap_batch_f32_param_1];
	mul.wide.s32 	%rd62, %r248, 4;
	add.s64 	%rd11, %rd30, %rd62;
	mul.wide.s32 	%rd12, %r248, 8;
	add.s64 	%rd13, %rd82, %rd62;
	add.s64 	%rd14, %rd81, %rd62;
	setp.ge.s32 	%p19, %r248, %r81;
	mov.b64 	%rd84, 0;
	mov.f32 	%f154, 0f00000000;
	mov.f32 	%f155, %f154;
	@%p19 bra 	$L__BB0_40;
	setp.ne.s32 	%p20, %r2, 3;
	// begin inline asm
	ld.global.nc.f32 %f155, [%rd14];
	// end inline asm
	// begin inline asm
	ld.global.nc.f32 %f47, [%rd13];
	// end inline asm
	fma.rn.f32 	%f154, %f155, %f47, 0f00000000;
	@%p20 bra 	$L__BB0_37;
	setp.eq.s64 	%p22, %rd30, 0;
	mov.b32 	%r252, 0;
	@%p22 bra 	$L__BB0_36;
	// begin inline asm
	ld.global.nc.s32 %r252, [%rd11];
	// end inline asm
$L__BB0_36:
	div.s32 	%r113, %r252, %r33;
	cvt.s64.s32 	%rd84, %r113;
	bra.uni 	$L__BB0_40;
$L__BB0_37:
	ld.param.u64 	%rd80, [vwap_batch_f32_param_0];
	add.s64 	%rd66, %rd80, %rd12;
	// begin inline asm
	ld.global.nc.s64 %rd65, [%rd66];
	// end inline asm
	or.b64  	%rd67, %rd65, %rd10;
	and.b64  	%rd68, %rd67, -4294967296;
	setp.ne.s64 	%p21, %rd68, 0;
	@%p21 bra 	$L__BB0_39;
	cvt.u32.u64 	%r108, %rd10;
	cvt.u32.u64 	%r109, %rd65;
	div.u32 	%r110, %r109, %r108;
	cvt.u64.u32 	%rd84, %r110;
	bra.uni 	$L__BB0_40;
$L__BB0_39:
	div.s64 	%rd84, %rd65, %rd10;
$L__BB0_40:
	setp.ge.s32 	%p23, %r248, %r81;
	st.shared.u64 	[%r34], %rd84;
	bar.sync 	0;
	setp.eq.s32 	%p24, %r247, 0;
	mov.b32 	%r253, 1;
	or.pred  	%p25, %p24, %p23;
	@%p25 bra 	$L__BB0_45;
	setp.ne.s32 	%p26, %r19, 0;
	@%p26 bra 	$L__BB0_43;
	ld.shared.u64 	%rd85, [_ZZ14vwap_batch_f32E9carry_gid];
	bra.uni 	$L__BB0_44;
$L__BB0_43:
	ld.shared.u64 	%rd85, [%r34+-8];
$L__BB0_44:
	setp.ne.s64 	%p27, %rd84, %rd85;
	selp.u32 	%r253, 1, 0, %p27;
$L__BB0_45:
	setp.gt.u32 	%p28, %r19, 31;
	st.shared.f32 	[%r35], %f155;
	st.shared.f32 	[%r35+4], %f154;
	st.shared.u32 	[%r35+8], %r253;
	bar.sync 	0;
	@%p28 bra 	$L__BB0_51;
	ld.shared.f32 	%f157, [%r36+12];
	ld.shared.f32 	%f156, [%r36+16];
	ld.shared.u32 	%r254, [%r36+20];
	ld.shared.f32 	%f7, [%r36+24];
	ld.shared.f32 	%f8, [%r36+28];
	ld.shared.u32 	%r50, [%r36+32];
	ld.shared.f32 	%f9, [%r36+36];
	ld.shared.f32 	%f10, [%r36+40];
	ld.shared.u32 	%r51, [%r36+44];
	ld.shared.f32 	%f11, [%r36+48];
	ld.shared.f32 	%f12, [%r36+52];
	ld.shared.u32 	%r52, [%r36+56];
	ld.shared.f32 	%f13, [%r36+60];
	ld.shared.f32 	%f14, [%r36+64];
	ld.shared.u32 	%r53, [%r36+68];
	ld.shared.f32 	%f15, [%r36+72];
	ld.shared.f32 	%f16, [%r36+76];
	ld.shared.u32 	%r54, [%r36+80];
	ld.shared.f32 	%f17, [%r36+84];
	ld.shared.f32 	%f18, [%r36+88];
	ld.shared.u32 	%r55, [%r36+92];
	setp.ne.s32 	%p29, %r254, 0;
	@%p29 bra 	$L__BB0_48;
	ld.shared.u32 	%r254, [%r36+8];
	ld.shared.f32 	%f48, [%r36+4];
	ld.shared.f32 	%f49, [%r36];
	add.f32 	%f157, %f157, %f49;
	add.f32 	%f156, %f156, %f48;
$L__BB0_48:
	setp.eq.s32 	%p30, %r19, 0;
	setp.eq.s32 	%p31, %r50, 0;
	add.f32 	%f50, %f157, %f7;
	add.f32 	%f51, %f156, %f8;
	selp.b32 	%r206, %r254, %r50, %p31;
	selp.f32 	%f52, %f51, %f8, %p31;
	selp.f32 	%f53, %f50, %f7, %p31;
	setp.eq.s32 	%p32, %r51, 0;
	add.f32 	%f54, %f9, %f53;
	add.f32 	%f55, %f52, %f10;
	selp.b32 	%r207, %r206, %r51, %p32;
	selp.f32 	%f56, %f55, %f10, %p32;
	selp.f32 	%f57, %f54, %f9, %p32;
	setp.eq.s32 	%p33, %r52, 0;
	add.f32 	%f58, %f11, %f57;
	add.f32 	%f59, %f56, %f12;
	selp.f32 	%f60, %f58, %f11, %p33;
	selp.f32 	%f61, %f59, %f12, %p33;
	selp.b32 	%r208, %r207, %r52, %p33;
	setp.eq.s32 	%p34, %r53, 0;
	add.f32 	%f62, %f13, %f60;
	add.f32 	%f63, %f61, %f14;
	selp.f32 	%f64, %f62, %f13, %p34;
	selp.f32 	%f65, %f63, %f14, %p34;
	selp.b32 	%r209, %r208, %r53, %p34;
	setp.eq.s32 	%p35, %r54, 0;
	add.f32 	%f66, %f15, %f64;
	add.f32 	%f67, %f65, %f16;
	selp.f32 	%f68, %f66, %f15, %p35;
	selp.f32 	%f69, %f67, %f16, %p35;
	selp.b32 	%r210, %r209, %r54, %p35;
	setp.eq.s32 	%p36, %r55, 0;
	add.f32 	%f70, %f17, %f68;
	add.f32 	%f71, %f69, %f18;
	selp.f32 	%f72, %f70, %f17, %p36;
	selp.f32 	%f73, %f71, %f18, %p36;
	selp.b32 	%r127, %r210, %r55, %p36;
	// begin inline asm
	mov.u32 %r115, %laneid;
	// end inline asm
	mov.b32 	%r117, %f72;
	mov.b32 	%r203, 1;
	mov.b32 	%r204, 0;
	mov.b32 	%r205, -1;
	// begin inline asm
	shfl.sync.up.b32 %r116, %r117, %r203, %r204, %r205;
	// end inline asm
	mov.b32 	%f74, %r116;
	mov.b32 	%r122, %f73;
	// begin inline asm
	shfl.sync.up.b32 %r121, %r122, %r203, %r204, %r205;
	// end inline asm
	mov.b32 	%f75, %r121;
	// begin inline asm
	shfl.sync.up.b32 %r126, %r127, %r203, %r204, %r205;
	// end inline asm
	setp.eq.s32 	%p37, %r127, 0;
	add.f32 	%f76, %f72, %f74;
	add.f32 	%f77, %f73, %f75;
	selp.f32 	%f78, %f76, %f72, %p37;
	selp.f32 	%f79, %f77, %f73, %p37;
	selp.b32 	%r211, %r126, %r127, %p37;
	setp.lt.s32 	%p38, %r115, 1;
	selp.f32 	%f80, %f72, %f78, %p38;
	selp.f32 	%f81, %f73, %f79, %p38;
	selp.b32 	%r142, %r127, %r211, %p38;
	mov.b32 	%r132, %f80;
	mov.b32 	%r143, 2;
	// begin inline asm
	shfl.sync.up.b32 %r131, %r132, %r143, %r204, %r205;
	// end inline asm
	mov.b32 	%f82, %r131;
	mov.b32 	%r137, %f81;
	// begin inline asm
	shfl.sync.up.b32 %r136, %r137, %r143, %r204, %r205;
	// end inline asm
	mov.b32 	%f83, %r136;
	// begin inline asm
	shfl.sync.up.b32 %r141, %r142, %r143, %r204, %r205;
	// end inline asm
	setp.eq.s32 	%p39, %r142, 0;
	add.f32 	%f84, %f80, %f82;
	add.f32 	%f85, %f81, %f83;
	selp.f32 	%f86, %f84, %f80, %p39;
	selp.f32 	%f87, %f85, %f81, %p39;
	selp.b32 	%r212, %r141, %r142, %p39;
	setp.lt.s32 	%p40, %r115, 2;
	selp.f32 	%f88, %f80, %f86, %p40;
	selp.f32 	%f89, %f81, %f87, %p40;
	selp.b32 	%r157, %r142, %r212, %p40;
	mov.b32 	%r147, %f88;
	mov.b32 	%r158, 4;
	// begin inline asm
	shfl.sync.up.b32 %r146, %r147, %r158, %r204, %r205;
	// end inline asm
	mov.b32 	%f90, %r146;
	mov.b32 	%r152, %f89;
	// begin inline asm
	shfl.sync.up.b32 %r151, %r152, %r158, %r204, %r205;
	// end inline asm
	mov.b32 	%f91, %r151;
	// begin inline asm
	shfl.sync.up.b32 %r156, %r157, %r158, %r204, %r205;
	// end inline asm
	setp.eq.s32 	%p41, %r157, 0;
	add.f32 	%f92, %f88, %f90;
	add.f32 	%f93, %f89, %f91;
	selp.f32 	%f94, %f92, %f88, %p41;
	selp.f32 	%f95, %f93, %f89, %p41;
	selp.b32 	%r213, %r156, %r157, %p41;
	setp.lt.s32 	%p42, %r115, 4;
	selp.f32 	%f96, %f88, %f94, %p42;
	selp.f32 	%f97, %f89, %f95, %p42;
	selp.b32 	%r172, %r157, %r213, %p42;
	mov.b32 	%r162, %f96;
	mov.b32 	%r173, 8;
	// begin inline asm
	shfl.sync.up.b32 %r161, %r162, %r173, %r204, %r205;
	// end inline asm
	mov.b32 	%f98, %r161;
	mov.b32 	%r167, %f97;
	// begin inline asm
	shfl.sync.up.b32 %r166, %r167, %r173, %r204, %r205;
	// end inline asm
	mov.b32 	%f99, %r166;
	// begin inline asm
	shfl.sync.up.b32 %r171, %r172, %r173, %r204, %r205;
	// end inline asm
	setp.eq.s32 	%p43, %r172, 0;
	add.f32 	%f100, %f96, %f98;
	add.f32 	%f101, %f97, %f99;
	selp.f32 	%f102, %f100, %f96, %p43;
	selp.f32 	%f103, %f101, %f97, %p43;
	selp.b32 	%r214, %r171, %r172, %p43;
	setp.lt.s32 	%p44, %r115, 8;
	selp.f32 	%f104, %f96, %f102, %p44;
	selp.f32 	%f105, %f97, %f103, %p44;
	selp.b32 	%r187, %r172, %r214, %p44;
	mov.b32 	%r177, %f104;
	mov.b32 	%r188, 16;
	// begin inline asm
	shfl.sync.up.b32 %r176, %r177, %r188, %r204, %r205;
	// end inline asm
	mov.b32 	%f106, %r176;
	mov.b32 	%r182, %f105;
	// begin inline asm
	shfl.sync.up.b32 %r181, %r182, %r188, %r204, %r205;
	// end inline asm
	mov.b32 	%f107, %r181;
	// begin inline asm
	shfl.sync.up.b32 %r186, %r187, %r188, %r204, %r205;
	// end inline asm
	setp.eq.s32 	%p45, %r187, 0;
	add.f32 	%f108, %f104, %f106;
	add.f32 	%f109, %f105, %f107;
	selp.f32 	%f110, %f108, %f104, %p45;
	selp.f32 	%f111, %f109, %f105, %p45;
	selp.b32 	%r215, %r186, %r187, %p45;
	setp.lt.s32 	%p46, %r115, 16;
	selp.f32 	%f112, %f104, %f110, %p46;
	selp.f32 	%f113, %f105, %f111, %p46;
	selp.b32 	%r202, %r187, %r215, %p46;
	mov.b32 	%r192, %f112;
	// begin inline asm
	shfl.sync.up.b32 %r191, %r192, %r203, %r204, %r205;
	// end inline asm
	mov.b32 	%r197, %f113;
	// begin inline asm
	shfl.sync.up.b32 %r196, %r197, %r203, %r204, %r205;
	// end inline asm
	// begin inline asm
	shfl.sync.up.b32 %r201, %r202, %r203, %r204, %r205;
	// end inline asm
	ld.shared.f32 	%f158, [%r36];
	ld.shared.f32 	%f159, [%r36+4];
	ld.shared.u32 	%r255, [%r36+8];
	ld.shared.f32 	%f25, [%r36+12];
	ld.shared.f32 	%f26, [%r36+16];
	ld.shared.u32 	%r62, [%r36+20];
	ld.shared.f32 	%f27, [%r36+24];
	ld.shared.f32 	%f28, [%r36+28];
	ld.shared.u32 	%r63, [%r36+32];
	ld.shared.f32 	%f29, [%r36+36];
	ld.shared.f32 	%f30, [%r36+40];
	ld.shared.u32 	%r64, [%r36+44];
	ld.shared.f32 	%f31, [%r36+48];
	ld.shared.f32 	%f32, [%r36+52];
	ld.shared.u32 	%r65, [%r36+56];
	ld.shared.f32 	%f33, [%r36+60];
	ld.shared.f32 	%f34, [%r36+64];
	ld.shared.u32 	%r66, [%r36+68];
	ld.shared.f32 	%f35, [%r36+72];
	ld.shared.f32 	%f36, [%r36+76];
	ld.shared.u32 	%r67, [%r36+80];
	ld.shared.f32 	%f37, [%r36+84];
	ld.shared.f32 	%f38, [%r36+88];
	ld.shared.u32 	%r68, [%r36+92];
	@%p30 bra 	$L__BB0_50;
	mov.b32 	%f114, %r196;
	mov.b32 	%f115, %r191;
	setp.eq.s32 	%p47, %r255, 0;
	add.f32 	%f116, %f158, %f115;
	add.f32 	%f117, %f159, %f114;
	selp.f32 	%f158, %f116, %f158, %p47;
	selp.f32 	%f159, %f117, %f159, %p47;
	selp.b32 	%r255, %r201, %r255, %p47;
$L__BB0_50:
	setp.eq.s32 	%p48, %r62, 0;
	add.f32 	%f118, %f158, %f25;
	add.f32 	%f119, %f159, %f26;
	selp.f32 	%f120, %f118, %f25, %p48;
	selp.f32 	%f121, %f119, %f26, %p48;
	selp.b32 	%r216, %r255, %r62, %p48;
	setp.eq.s32 	%p49, %r63, 0;
	add.f32 	%f122, %f120, %f27;
	add.f32 	%f123, %f121, %f28;
	selp.f32 	%f124, %f122, %f27, %p49;
	selp.f32 	%f125, %f123, %f28, %p49;
	selp.b32 	%r217, %r216, %r63, %p49;
	setp.eq.s32 	%p50, %r64, 0;
	add.f32 	%f126, %f124, %f29;
	add.f32 	%f127, %f125, %f30;
	selp.f32 	%f128, %f126, %f29, %p50;
	selp.f32 	%f129, %f127, %f30, %p50;
	selp.b32 	%r218, %r217, %r64, %p50;
	setp.eq.s32 	%p51, %r65, 0;
	add.f32 	%f130, %f128, %f31;
	add.f32 	%f131, %f129, %f32;
	selp.f32 	%f132, %f130, %f31, %p51;
	selp.f32 	%f133, %f131, %f32, %p51;
	selp.b32 	%r219, %r218, %r65, %p51;
	setp.eq.s32 	%p52, %r66, 0;
	add.f32 	%f134, %f132, %f33;
	add.f32 	%f135, %f133, %f34;
	selp.f32 	%f136, %f134, %f33, %p52;
	selp.f32 	%f137, %f135, %f34, %p52;
	selp.b32 	%r220, %r219, %r66, %p52;
	setp.eq.s32 	%p53, %r67, 0;
	add.f32 	%f138, %f136, %f35;
	add.f32 	%f139, %f137, %f36;
	selp.f32 	%f140, %f138, %f35, %p53;
	selp.f32 	%f141, %f139, %f36, %p53;
	selp.b32 	%r221, %r220, %r67, %p53;
	setp.eq.s32 	%p54, %r68, 0;
	add.f32 	%f142, %f140, %f37;
	add.f32 	%f143, %f141, %f38;
	selp.f32 	%f144, %f142, %f37, %p54;
	selp.f32 	%f145, %f143, %f38, %p54;
	selp.b32 	%r222, %r221, %r68, %p54;
	st.shared.f32 	[%r36], %f158;
	st.shared.f32 	[%r36+4], %f159;
	st.shared.u32 	[%r36+8], %r255;
	st.shared.f32 	[%r36+12], %f120;
	st.shared.f32 	[%r36+16], %f121;
	st.shared.u32 	[%r36+20], %r216;
	st.shared.f32 	[%r36+24], %f124;
	st.shared.f32 	[%r36+28], %f125;
	st.shared.u32 	[%r36+32], %r217;
	st.shared.f32 	[%r36+36], %f128;
	st.shared.f32 	[%r36+40], %f129;
	st.shared.u32 	[%r36+44], %r218;
	st.shared.f32 	[%r36+48], %f132;
	st.shared.f32 	[%r36+52], %f133;
	st.shared.u32 	[%r36+56], %r219;
	st.shared.f32 	[%r36+60], %f136;
	st.shared.f32 	[%r36+64], %f137;
	st.shared.u32 	[%r36+68], %r220;
	st.shared.f32 	[%r36+72], %f140;
	st.shared.f32 	[%r36+76], %f141;
	st.shared.u32 	[%r36+80], %r221;
	st.shared.f32 	[%r36+84], %f144;
	st.shared.f32 	[%r36+88], %f145;
	st.shared.u32 	[%r36+92], %r222;
$L__BB0_51:
	setp.ge.s32 	%p55, %r248, %r81;
	setp.lt.s32 	%p56, %r248, %r81;
	bar.sync 	0;
	ld.shared.f32 	%f146, [%r35];
	ld.shared.f32 	%f147, [%r35+4];
	ld.shared.u32 	%r223, [%r35+8];
	setp.eq.s32 	%p57, %r223, 0;
	and.pred  	%p58, %p56, %p57;
	ld.shared.f32 	%f148, [_ZZ14vwap_batch_f32E9carry_vol];
	add.f32 	%f149, %f146, %f148;
	ld.shared.f32 	%f150, [_ZZ14vwap_batch_f32E8carry_pv];
	add.f32 	%f151, %f147, %f150;
	selp.f32 	%f43, %f149, %f146, %p58;
	selp.f32 	%f44, %f151, %f147, %p58;
	@%p55 bra 	$L__BB0_53;
	setp.gt.f32 	%p59, %f43, 0f00000000;
	div.rn.f32 	%f152, %f44, %f43;
	selp.f32 	%f153, %f152, 0f7FFFFFFF, %p59;
	mul.wide.s32 	%rd70, %r249, 4;
	add.s64 	%rd71, %rd1, %rd70;
	st.global.f32 	[%rd71], %f153;
$L__BB0_53:
	min.s32 	%r225, %r250, 256;
	add.s32 	%r226, %r225, -1;
	setp.ne.s32 	%p60, %r19, %r226;
	@%p60 bra 	$L__BB0_55;
	st.shared.f32 	[_ZZ14vwap_batch_f32E9carry_vol], %f43;
	st.shared.f32 	[_ZZ14vwap_batch_f32E8carry_pv], %f44;
	st.shared.u64 	[_ZZ14vwap_batch_f32E9carry_gid], %rd84;
$L__BB0_55:
	bar.sync 	0;
	add.s32 	%r251, %r251, 256;
	add.s32 	%r250, %r250, -256;
	add.s32 	%r249, %r249, 256;
	add.s32 	%r248, %r248, 256;
	add.s32 	%r247, %r247, 256;
	setp.lt.s32 	%p61, %r251, %r81;
	@%p61 bra 	$L__BB0_32;
$L__BB0_56:
	ret;

}
	// .globl	vwap_multi_series_one_param_f32
.visible .entry vwap_multi_series_one_param_f32(
	.param .u64 .ptr .align 1 vwap_multi_series_one_param_f32_param_0,
	.param .u64 .ptr .align 1 vwap_multi_series_one_param_f32_param_1,
	.param .u64 .ptr .align 1 vwap_multi_series_one_param_f32_param_2,
	.param .u32 vwap_multi_series_one_param_f32_param_3,
	.param .u32 vwap_multi_series_one_param_f32_param_4,
	.param .u64 vwap_multi_series_one_param_f32_param_5,
	.param .u64 .ptr .align 1 vwap_multi_series_one_param_f32_param_6,
	.param .u64 .ptr .align 1 vwap_multi_series_one_param_f32_param_7,
	.param .u32 vwap_multi_series_one_param_f32_param_8,
	.param .u32 vwap_multi_series_one_param_f32_param_9,
	.param .u64 .ptr .align 1 vwap_multi_series_one_param_f32_param_10
)
{
	.reg .pred 	%p<33>;
	.reg .b16 	%rs<10>;
	.reg .b32 	%r<86>;
	.reg .b32 	%f<25>;
	.reg .b64 	%rd<95>;

	ld.param.u64 	%rd31, [vwap_multi_series_one_param_f32_param_1];
	ld.param.u32 	%r37, [vwap_multi_series_one_param_f32_param_3];
	ld.param.u32 	%r38, [vwap_multi_series_one_param_f32_param_4];
	ld.param.u64 	%rd33, [vwap_multi_series_one_param_f32_param_5];
	ld.param.u64 	%rd34, [vwap_multi_series_one_param_f32_param_6];
	ld.param.u64 	%rd35, [vwap_multi_series_one_param_f32_param_7];
	ld.param.u32 	%r39, [vwap_multi_series_one_param_f32_param_8];
	ld.param.u32 	%r40, [vwap_multi_series_one_param_f32_param_9];
	ld.param.u64 	%rd36, [vwap_multi_series_one_param_f32_param_10];
	cvta.to.global.u64 	%rd1, %rd36;
	mov.u32 	%r41, %ctaid.x;
	mov.u32 	%r42, %ntid.x;
	mov.u32 	%r43, %tid.x;
	mad.lo.s32 	%r1, %r41, %r42, %r43;
	setp.ge.s32 	%p1, %r1, %r39;
	@%p1 bra 	$L__BB1_42;
	setp.eq.s64 	%p2, %rd34, 0;
	mov.b32 	%r73, 0;
	@%p2 bra 	$L__BB1_3;
	cvta.to.global.u64 	%rd37, %rd34;
	mul.wide.s32 	%rd38, %r1, 4;
	add.s64 	%rd39, %rd37, %rd38;
	ld.global.nc.u32 	%r73, [%rd39];
$L__BB1_3:
	max.s32 	%r4, %r73, 0;
	min.s32 	%r82, %r4, %r40;
	setp.lt.s32 	%p3, %r82, 1;
	@%p3 bra 	$L__BB1_15;
	and.b32  	%r6, %r82, 7;
	setp.lt.u32 	%p4, %r82, 8;
	mov.b32 	%r77, 0;
	@%p4 bra 	$L__BB1_7;
	and.b32  	%r77, %r82, 2147483640;
	neg.s32 	%r75, %r77;
	shl.b32 	%r9, %r39, 3;
	mul.wide.s32 	%rd42, %r39, 4;
	mov.u32 	%r74, %r1;
$L__BB1_6:
	.pragma "nounroll";
	mul.wide.s32 	%rd40, %r74, 4;
	add.s64 	%rd41, %rd1, %rd40;
	mov.b32 	%r46, 2147483647;
	st.global.u32 	[%rd41], %r46;
	add.s64 	%rd43, %rd41, %rd42;
	st.global.u32 	[%rd43], %r46;
	add.s64 	%rd44, %rd43, %rd42;
	st.global.u32 	[%rd44], %r46;
	add.s64 	%rd45, %rd44, %rd42;
	st.global.u32 	[%rd45], %r46;
	add.s64 	%rd46, %rd45, %rd42;
	st.global.u32 	[%rd46], %r46;
	add.s64 	%rd47, %rd46, %rd42;
	st.global.u32 	[%rd47], %r46;
	add.s64 	%rd48, %rd47, %rd42;
	st.global.u32 	[%rd48], %r46;
	add.s64 	%rd49, %rd48, %rd42;
	st.global.u32 	[%rd49], %r46;
	add.s32 	%r75, %r75, 8;
	add.s32 	%r74, %r74, %r9;
	setp.ne.s32 	%p5, %r75, 0;
	@%p5 bra 	$L__BB1_6;
$L__BB1_7:
	setp.eq.s32 	%p6, %r6, 0;
	@%p6 bra 	$L__BB1_15;
	and.b32  	%r15, %r82, 3;
	setp.lt.u32 	%p7, %r6, 4;
	@%p7 bra 	$L__BB1_10;
	mad.lo.s32 	%r47, %r77, %r39, %r1;
	mul.wide.s32 	%rd50, %r47, 4;
	add.s64 	%rd51, %rd1, %rd50;
	mov.b32 	%r48, 2147483647;
	st.global.u32 	[%rd51], %r48;
	mul.wide.s32 	%rd52, %r39, 4;
	add.s64 	%rd53, %rd51, %rd52;
	st.global.u32 	[%rd53], %r48;
	add.s64 	%rd54, %rd53, %rd52;
	st.global.u32 	[%rd54], %r48;
	add.s64 	%rd55, %rd54, %rd52;
	st.global.u32 	[%rd55], %r48;
	add.s32 	%r77, %r77, 4;
$L__BB1_10:
	setp.eq.s32 	%p8, %r15, 0;
	@%p8 bra 	$L__BB1_15;
	setp.eq.s32 	%p9, %r15, 1;
	@%p9 bra 	$L__BB1_13;
	mad.lo.s32 	%r49, %r77, %r39, %r1;
	mul.wide.s32 	%rd56, %r49, 4;
	add.s64 	%rd57, %rd1, %rd56;
	mov.b32 	%r50, 2147483647;
	st.global.u32 	[%rd57], %r50;
	mul.wide.s32 	%rd58, %r39, 4;
	add.s64 	%rd59, %rd57, %rd58;
	st.global.u32 	[%rd59], %r50;
	add.s32 	%r77, %r77, 2;
$L__BB1_13:
	and.b32  	%r51, %r82, 1;
	setp.eq.b32 	%p10, %r51, 1;
	not.pred 	%p11, %p10;
	@%p11 bra 	$L__BB1_15;
	mad.lo.s32 	%r52, %r77, %r39, %r1;
	mul.wide.s32 	%rd60, %r52, 4;
	add.s64 	%rd61, %rd1, %rd60;
	mov.b32 	%r53, 2147483647;
	st.global.u32 	[%rd61], %r53;
$L__BB1_15:
	setp.eq.s32 	%p12, %r38, 3;
	setp.gt.s32 	%p13, %r37, 0;
	selp.b32 	%r54, %r37, 1, %p12;
	selp.b32 	%r20, %r54, 1, %p13;
	setp.ne.s32 	%p14, %r38, 3;
	setp.gt.s64 	%p15, %rd33, 0;
	selp.b64 	%rd62, %rd33, 1, %p15;
	selp.b64 	%rd2, %rd62, 1, %p14;
	setp.ge.s32 	%p16, %r4, %r40;
	@%p16 bra 	$L__BB1_42;
	sub.s32 	%r80, %r82, %r40;
	mad.lo.s32 	%r79, %r39, %r82, %r1;
	mov.f32 	%f1, 0f00000000;
	mov.b32 	%r85, -2147483648;
	mov.b64 	%rd94, -9223372036854775808;
	mov.b16 	%rs9, 1;
	mov.b32 	%r81, 0;
	mov.u64 	%rd93, %rd94;
	mov.u64 	%rd92, %rd94;
	mov.f32 	%f2, %f1;
$L__BB1_17:
	.pragma "nounroll";
	ld.param.u64 	%rd82, [vwap_multi_series_one_param_f32_param_0];
	setp.ne.s32 	%p17, %r38, 3;
	mul.wide.s32 	%rd64, %r82, 8;
	add.s64 	%rd6, %rd82, %rd64;
	mul.wide.s32 	%rd65, %r82, 4;
	add.s64 	%rd7, %rd35, %rd65;
	@%p17 bra 	$L__BB1_24;
	setp.eq.s64 	%p28, %rd35, 0;
	mov.b32 	%r84, 0;
	@%p28 bra 	$L__BB1_20;
	// begin inline asm
	ld.global.nc.s32 %r84, [%rd7];
	// end inline asm
$L__BB1_20:
	setp.ne.s32 	%p29, %r81, 0;
	@%p29 bra 	$L__BB1_22;
	div.s32 	%r72, %r84, %r20;
	cvt.s64.s32 	%rd92, %r72;
	mad.lo.s32 	%r85, %r20, %r72, %r20;
	mov.f32 	%f2, 0f00000000;
	mov.f32 	%f1, %f2;
	bra.uni 	$L__BB1_41;
$L__BB1_22:
	setp.lt.s32 	%p30, %r84, %r85;
	@%p30 bra 	$L__BB1_41;
	sub.s32 	%r68, %r84, %r85;
	div.s32 	%r69, %r68, %r20;
	add.s32 	%r70, %r69, 1;
	cvt.s64.s32 	%rd77, %r70;
	add.s64 	%rd92, %rd92, %rd77;
	mad.lo.s32 	%r71, %r20, %r69, %r20;
	add.s32 	%r85, %r71, %r85;
	mov.f32 	%f2, 0f00000000;
	mov.f32 	%f1, %f2;
	bra.uni 	$L__BB1_41;
$L__BB1_24:
	// begin inline asm
	ld.global.nc.s64 %rd66, [%rd6];
	// end inline asm
	setp.ne.s32 	%p18, %r81, 0;
	@%p18 bra 	$L__BB1_29;
	or.b64  	%rd74, %rd66, %rd2;
	and.b64  	%rd75, %rd74, -4294967296;
	setp.ne.s64 	%p27, %rd75, 0;
	@%p27 bra 	$L__BB1_27;
	cvt.u32.u64 	%r63, %rd2;
	cvt.u32.u64 	%r64, %rd66;
	div.u32 	%r65, %r64, %r63;
	cvt.u64.u32 	%rd92, %r65;
	bra.uni 	$L__BB1_28;
$L__BB1_27:
	div.s64 	%rd92, %rd66, %rd2;
$L__BB1_28:
	mad.lo.s64 	%rd93, %rd92, %rd2, %rd2;
	mov.f32 	%f2, 0f00000000;
	mov.f32 	%f1, %f2;
	mov.u64 	%rd94, %rd66;
	bra.uni 	$L__BB1_41;
$L__BB1_29:
	and.b16  	%rs5, %rs9, 255;
	setp.eq.s16 	%p19, %rs5, 0;
	setp.lt.s64 	%p20, %rd66, %rd94;
	or.pred  	%p21, %p19, %p20;
	@%p21 bra 	$L__BB1_35;
	setp.lt.s64 	%p25, %rd66, %rd93;
	mov.b16 	%rs9, 1;
	mov.u64 	%rd94, %rd66;
	@%p25 bra 	$L__BB1_41;
	sub.s64 	%rd15, %rd66, %rd93;
	or.b64  	%rd70, %rd15, %rd2;
	and.b64  	%rd71, %rd70, -4294967296;
	setp.ne.s64 	%p26, %rd71, 0;
	@%p26 bra 	$L__BB1_33;
	cvt.u32.u64 	%r60, %rd2;
	cvt.u32.u64 	%r61, %rd15;
	div.u32 	%r62, %r61, %r60;
	cvt.u64.u32 	%rd88, %r62;
	bra.uni 	$L__BB1_34;
$L__BB1_33:
	div.s64 	%rd88, %rd15, %rd2;
$L__BB1_34:
	add.s64 	%rd72, %rd88, %rd92;
	add.s64 	%rd92, %rd72, 1;
	mad.lo.s64 	%rd73, %rd2, %rd88, %rd2;
	add.s64 	%rd93, %rd73, %rd93;
	mov.f32 	%f2, 0f00000000;
	mov.f32 	%f1, %f2;
	mov.u64 	%rd94, %rd66;
	bra.uni 	$L__BB1_41;
$L__BB1_35:
	or.b64  	%rd68, %rd66, %rd2;
	and.b64  	%rd69, %rd68, -4294967296;
	setp.ne.s64 	%p22, %rd69, 0;
	@%p22 bra 	$L__BB1_37;
	cvt.u32.u64 	%r57, %rd2;
	cvt.u32.u64 	%r58, %rd66;
	div.u32 	%r59, %r58, %r57;
	cvt.u64.u32 	%rd89, %r59;
	bra.uni 	$L__BB1_38;
$L__BB1_37:
	div.s64 	%rd89, %rd66, %rd2;
$L__BB1_38:
	setp.eq.s64 	%p23, %rd89, %rd92;
	@%p23 bra 	$L__BB1_40;
	mad.lo.s64 	%rd93, %rd89, %rd2, %rd2;
	mov.f32 	%f2, 0f00000000;
	mov.f32 	%f1, %f2;
	mov.u64 	%rd92, %rd89;
$L__BB1_40:
	selp.b16 	%rs9, 0, %rs9, %p20;
	mov.u64 	%rd94, %rd66;
$L__BB1_41:
	ld.param.u64 	%rd83, [vwap_multi_series_one_param_f32_param_2];
	mul.wide.s32 	%rd80, %r79, 4;
	add.s64 	%rd78, %rd31, %rd80;
	// begin inline asm
	ld.global.nc.f32 %f15, [%rd78];
	// end inline asm
	add.s64 	%rd79, %rd83, %rd80;
	// begin inline asm
	ld.global.nc.f32 %f16, [%rd79];
	// end inline asm
	add.f32 	%f2, %f2, %f15;
	fma.rn.f32 	%f1, %f15, %f16, %f1;
	setp.gt.f32 	%p31, %f2, 0f00000000;
	div.rn.f32 	%f17, %f1, %f2;
	selp.f32 	%f18, %f17, 0f7FFFFFFF, %p31;
	add.s64 	%rd81, %rd1, %rd80;
	st.global.f32 	[%rd81], %f18;
	add.s32 	%r82, %r82, 1;
	add.s32 	%r81, %r81, 1;
	add.s32 	%r80, %r80, 1;
	setp.ne.s32 	%p32, %r80, 0;
	add.s32 	%r79, %r79, %r39;
	@%p32 bra 	$L__BB1_17;
$L__BB1_42:
	ret;

}
	// .globl	_ZN3cub18CUB_300001_SM_10006detail11EmptyKernelIvEEvv
.visible .entry _ZN3cub18CUB_300001_SM_10006detail11EmptyKernelIvEEvv()
{


	ret;

}


// ===== COMPILED SASS (sm_100) =====

	.target	sm_100

	.elftype	@"ET_EXEC"


//--------------------- .note.nv.tkinfo           --------------------------
	.section	.note.nv.tkinfo,"",@"SHT_NOTE"
	.sectionflags	@"SHF_NOTE_NV_TKINFO"
	.tkinfo
        /*0018*/ 	.word	0x00000002
        /*0030*/ 	.string	""
        /*0030*/ 	.string	"ptxas"
        /*0030*/ 	.string	"Cuda compilation tools, release 13.0, V13.0.88"
        /*0030*/ 	.string	"Build cuda_13.0.r13.0/compiler.36424714_0"
        /*0030*/ 	.string	"-arch sm_100 -m 64 "



//--------------------- .note.nv.cuinfo           --------------------------
	.section	.note.nv.cuinfo,"",@"SHT_NOTE"
	.sectionflags	@"SHF_NOTE_NV_CUINFO"
        /*0018*/ 	.short	0x0002
        /*001a*/ 	.short	0x0064
        /*001c*/ 	.short	0x0082
	.zero		2


//--------------------- .nv.info                  --------------------------
	.section	.nv.info,"",@"SHT_CUDA_INFO"
	.align	4


	//----- nvinfo : EIATTR_REGCOUNT
	.align		4
        /*0000*/ 	.byte	0x04, 0x2f
        /*0002*/ 	.short	(.L_41 - .L_40)
	.align		4
.L_40:
        /*0004*/ 	.word	index@(vwap_batch_f32)
        /*0008*/ 	.word	0x00000030


	//----- nvinfo : EIATTR_FRAME_SIZE
	.align		4
.L_41:
        /*000c*/ 	.byte	0x04, 0x11
        /*000e*/ 	.short	(.L_43 - .L_42)
	.align		4
.L_42:
        /*0010*/ 	.word	index@($__internal_3_$__cuda_sm3x_div_rn_noftz_f32_slowpath)
        /*0014*/ 	.word	0x00000000


	//----- nvinfo : EIATTR_FRAME_SIZE
	.align		4
.L_43:
        /*0018*/ 	.byte	0x04, 0x11
        /*001a*/ 	.short	(.L_45 - .L_44)
	.align		4
.L_44:
        /*001c*/ 	.word	index@($__internal_2_$__cuda_sm20_div_s64)
        /*0020*/ 	.word	0x00000000


	//----- nvinfo : EIATTR_FRAME_SIZE
	.align		4
.L_45:
        /*0024*/ 	.byte	0x04, 0x11
        /*0026*/ 	.short	(.L_47 - .L_46)
	.align		4
.L_46:
        /*0028*/ 	.word	index@(vwap_batch_f32)
        /*002c*/ 	.word	0x00000000


	//----- nvinfo : EIATTR_REGCOUNT
	.align		4
.L_47:
        /*0030*/ 	.byte	0x04, 0x2f
        /*0032*/ 	.short	(.L_49 - .L_48)
	.align		4
.L_48:
        /*0034*/ 	.word	index@(vwap_multi_series_one_param_f32)
        /*0038*/ 	.word	0x00000028


	//----- nvinfo : EIATTR_FRAME_SIZE
	.align		4
.L_49:
        /*003c*/ 	.byte	0x04, 0x11
        /*003e*/ 	.short	(.L_51 - .L_50)
	.align		4
.L_50:
        /*0040*/ 	.word	index@($__internal_1_$__cuda_sm3x_div_rn_noftz_f32_slowpath)
        /*0044*/ 	.word	0x00000000


	//----- nvinfo : EIATTR_FRAME_SIZE
	.align		4
.L_51:
        /*0048*/ 	.byte	0x04, 0x11
        /*004a*/ 	.short	(.L_53 - .L_52)
	.align		4
.L_52:
        /*004c*/ 	.word	index@($__internal_0_$__cuda_sm20_div_s64)
        /*0050*/ 	.word	0x00000000


	//----- nvinfo : EIATTR_FRAME_SIZE
	.align		4
.L_53:
        /*0054*/ 	.byte	0x04, 0x11
        /*0056*/ 	.short	(.L_55 - .L_54)
	.align		4
.L_54:
        /*0058*/ 	.word	index@(vwap_multi_series_one_param_f32)
        /*005c*/ 	.word	0x00000000


	//----- nvinfo : EIATTR_REGCOUNT
	.align		4
.L_55:
        /*0060*/ 	.byte	0x04, 0x2f
        /*0062*/ 	.short	(.L_57 - .L_56)
	.align		4
.L_56:
        /*0064*/ 	.word	index@(_ZN3cub18CUB_300001_SM_10006detail11EmptyKernelIvEEvv)
        /*0068*/ 	.word	0x00000004


	//----- nvinfo : EIATTR_FRAME_SIZE
	.align		4
.L_57:
        /*006c*/ 	.byte	0x04, 0x11
        /*006e*/ 	.short	(.L_59 - .L_58)
	.align		4
.L_58:
        /*0070*/ 	.word	index@(_ZN3cub18CUB_300001_SM_10006detail11EmptyKernelIvEEvv)
        /*0074*/ 	.word	0x00000000


	//----- nvinfo : EIATTR_MIN_STACK_SIZE
	.align		4
.L_59:
        /*0078*/ 	.byte	0x04, 0x12
        /*007a*/ 	.short	(.L_61 - .L_60)
	.align		4
.L_60:
        /*007c*/ 	.word	index@(_ZN3cub18CUB_300001_SM_10006detail11EmptyKernelIvEEvv)
        /*0080*/ 	.word	0x00000000


	//----- nvinfo : EIATTR_MIN_STACK_SIZE
	.align		4
.L_61:
        /*0084*/ 	.byte	0x04, 0x12
        /*0086*/ 	.short	(.L_63 - .L_62)
	.align		4
.L_62:
        /*0088*/ 	.word	index@(vwap_multi_series_one_param_f32)
        /*008c*/ 	.word	0x00000000


	//----- nvinfo : EIATTR_MIN_STACK_SIZE
	.align		4
.L_63:
        /*0090*/ 	.byte	0x04, 0x12
        /*0092*/ 	.short	(.L_65 - .L_64)
	.align		4
.L_64:
        /*0094*/ 	.word	index@(vwap_batch_f32)
        /*0098*/ 	.word	0x00000000
.L_65:


//--------------------- .nv.compat                --------------------------
	.section	.nv.compat,"",@"SHT_CUDA_COMPAT_INFO"
	.align	4
        /*0000*/ 	.byte	0x02, 0x09, 0x00, 0x00, 0x02, 0x02, 0x01, 0x00, 0x02, 0x05, 0x05, 0x00, 0x03, 0x07, 0x01, 0x01
        /*0010*/ 	.byte	0x02, 0x03, 0x00, 0x00, 0x02, 0x06, 0x01, 0x00, 0x04, 0x0b, 0x08, 0x00, 0x01, 0x00, 0x00, 0x00
        /*0020*/ 	.byte	0x00, 0x00, 0x00, 0x00


//--------------------- .nv.info._ZN3cub18CUB_300001_SM_10006detail11EmptyKernelIvEEvv --------------------------
	.section	.nv.info._ZN3cub18CUB_300001_SM_10006detail11EmptyKernelIvEEvv,"",@"SHT_CUDA_INFO"
	.sectionflags	@""
	.align	4


	//----- nvinfo : EIATTR_CUDA_API_VERSION
	.align		4
        /*0000*/ 	.byte	0x04, 0x37
        /*0002*/ 	.short	(.L_67 - .L_66)
.L_66:
        /*0004*/ 	.word	0x00000082


	//----- nvinfo : EIATTR_SPARSE_MMA_MASK
	.align		4
.L_67:
        /*0008*/ 	.byte	0x03, 0x50
        /*000a*/ 	.short	0x0000


	//----- nvinfo : EIATTR_MAXREG_COUNT
	.align		4
        /*000c*/ 	.byte	0x03, 0x1b
        /*000e*/ 	.short	0x00ff


	//----- nvinfo : EIATTR_MERCURY_ISA_VERSION
	.align		4
        /*0010*/ 	.byte	0x03, 0x5f
        /*0012*/ 	.short	0x0101


	//----- nvinfo : EIATTR_VRC_CTA_INIT_COUNT
	.align		4
        /*0014*/ 	.byte	0x02, 0x4a
	.zero		1
	.zero		1


	//----- nvinfo : EIATTR_EXIT_INSTR_OFFSETS
	.align		4
        /*0018*/ 	.byte	0x04, 0x1c
        /*001a*/ 	.short	(.L_69 - .L_68)


	//   ....[0]....
.L_68:
        /*001c*/ 	.word	0x00000010


	//----- nvinfo : EIATTR_SW_WAR
	.align		4
.L_69:
        /*0020*/ 	.byte	0x04, 0x36
        /*0022*/ 	.short	(.L_71 - .L_70)
.L_70:
        /*0024*/ 	.word	0x00000008
.L_71:


//--------------------- .nv.info.vwap_multi_series_one_param_f32 --------------------------
	.section	.nv.info.vwap_multi_series_one_param_f32,"",@"SHT_CUDA_INFO"
	.sectionflags	@""
	.align	4


	//----- nvinfo : EIATTR_CUDA_API_VERSION
	.align		4
        /*0000*/ 	.byte	0x04, 0x37
        /*0002*/ 	.short	(.L_73 - .L_72)
.L_72:
        /*0004*/ 	.word	0x00000082


	//----- nvinfo : EIATTR_KPARAM_INFO
	.align		4
.L_73:
        /*0008*/ 	.byte	0x04, 0x17
        /*000a*/ 	.short	(.L_75 - .L_74)
.L_74:
        /*000c*/ 	.word	0x00000000
        /*0010*/ 	.short	0x000a
        /*0012*/ 	.short	0x0040
        /*0014*/ 	.byte	0x00, 0xf5, 0x21, 0x00


	//----- nvinfo : EIATTR_KPARAM_INFO
	.align		4
.L_75:
        /*0018*/ 	.byte	0x04, 0x17
        /*001a*/ 	.short	(.L_77 - .L_76)
.L_76:
        /*001c*/ 	.word	0x00000000
        /*0020*/ 	.short	0x0009
        /*0022*/ 	.short	0x003c
        /*0024*/ 	.byte	0x00, 0xf0, 0x11, 0x00


	//----- nvinfo : EIATTR_KPARAM_INFO
	.align		4
.L_77:
        /*0028*/ 	.byte	0x04, 0x17
        /*002a*/ 	.short	(.L_79 - .L_78)
.L_78:
        /*002c*/ 	.word	0x00000000
        /*0030*/ 	.short	0x0008
        /*0032*/ 	.short	0x0038
        /*0034*/ 	.byte	0x00, 0xf0, 0x11, 0x00


	//----- nvinfo : EIATTR_KPARAM_INFO
	.align		4
.L_79:
        /*0038*/ 	.byte	0x04, 0x17
        /*003a*/ 	.short	(.L_81 - .L_80)
.L_80:
        /*003c*/ 	.word	0x00000000
        /*0040*/ 	.short	0x0007
        /*0042*/ 	.short	0x0030
        /*0044*/ 	.byte	0x00, 0xf5, 0x21, 0x00


	//----- nvinfo : EIATTR_KPARAM_INFO
	.align		4
.L_81:
        /*0048*/ 	.byte	0x04, 0x17
        /*004a*/ 	.short	(.L_83 - .L_82)
.L_82:
        /*004c*/ 	.word	0x00000000
        /*0050*/ 	.short	0x0006
        /*0052*/ 	.short	0x0028
        /*0054*/ 	.byte	0x00, 0xf5, 0x21, 0x00


	//----- nvinfo : EIATTR_KPARAM_INFO
	.align		4
.L_83:
        /*0058*/ 	.byte	0x04, 0x17
        /*005a*/ 	.short	(.L_85 - .L_84)
.L_84:
        /*005c*/ 	.word	0x00000000
        /*0060*/ 	.short	0x0005
        /*0062*/ 	.short	0x0020
        /*0064*/ 	.byte	0x00, 0xf0, 0x21, 0x00


	//----- nvinfo : EIATTR_KPARAM_INFO
	.align		4
.L_85:
        /*0068*/ 	.byte	0x04, 0x17
        /*006a*/ 	.short	(.L_87 - .L_86)
.L_86:
        /*006c*/ 	.word	0x00000000
        /*0070*/ 	.short	0x0004
        /*0072*/ 	.short	0x001c
        /*0074*/ 	.byte	0x00, 0xf0, 0x11, 0x00


	//----- nvinfo : EIATTR_KPARAM_INFO
	.align		4
.L_87:
        /*0078*/ 	.byte	0x04, 0x17
        /*007a*/ 	.short	(.L_89 - .L_88)
.L_88:
        /*007c*/ 	.word	0x00000000
        /*0080*/ 	.short	0x0003
        /*0082*/ 	.short	0x0018
        /*0084*/ 	.byte	0x00, 0xf0, 0x11, 0x00


	//----- nvinfo : EIATTR_KPARAM_INFO
	.align		4
.L_89:
        /*0088*/ 	.byte	0x04, 0x17
        /*008a*/ 	.short	(.L_91 - .L_90)
.L_90:
        /*008c*/ 	.word	0x00000000
        /*0090*/ 	.short	0x0002
        /*0092*/ 	.short	0x0010
        /*0094*/ 	.byte	0x00, 0xf5, 0x21, 0x00


	//----- nvinfo : EIATTR_KPARAM_INFO
	.align		4
.L_91:
        /*0098*/ 	.byte	0x04, 0x17
        /*009a*/ 	.short	(.L_93 - .L_92)
.L_92:
        /*009c*/ 	.word	0x00000000
        /*00a0*/ 	.short	0x0001
        /*00a2*/ 	.short	0x0008
        /*00a4*/ 	.byte	0x00, 0xf5, 0x21, 0x00


	//----- nvinfo : EIATTR_KPARAM_INFO
	.align		4
.L_93:
        /*00a8*/ 	.byte	0x04, 0x17
        /*00aa*/ 	.short	(.L_95 - .L_94)
.L_94:
        /*00ac*/ 	.word	0x00000000
        /*00b0*/ 	.short	0x0000
        /*00b2*/ 	.short	0x0000
        /*00b4*/ 	.byte	0x00, 0xf5, 0x21, 0x00


	//----- nvinfo : EIATTR_SPARSE_MMA_MASK
	.align		4
.L_95:
        /*00b8*/ 	.byte	0x03, 0x50
        /*00ba*/ 	.short	0x0000


	//----- nvinfo : EIATTR_MAXREG_COUNT
	.align		4
        /*00bc*/ 	.byte	0x03, 0x1b
        /*00be*/ 	.short	0x00ff


	//----- nvinfo : EIATTR_MERCURY_ISA_VERSION
	.align		4
        /*00c0*/ 	.byte	0x03, 0x5f
        /*00c2*/ 	.short	0x0101


	//----- nvinfo : EIATTR_VRC_CTA_INIT_COUNT
	.align		4
        /*00c4*/ 	.byte	0x02, 0x4a
	.zero		1
	.zero		1


	//----- nvinfo : EIATTR_EXIT_INSTR_OFFSETS
	.align		4
        /*00c8*/ 	.byte	0x04, 0x1c
        /*00ca*/ 	.short	(.L_97 - .L_96)


	//   ....[0]....
.L_96:
        /*00cc*/ 	.word	0x00000070


	//   ....[1]....
        /*00d0*/ 	.word	0x000005d0


	//   ....[2]....
        /*00d4*/ 	.word	0x00001810


	//----- nvinfo : EIATTR_CRS_STACK_SIZE
	.align		4
.L_97:
        /*00d8*/ 	.byte	0x04, 0x1e
        /*00da*/ 	.short	(.L_99 - .L_98)
.L_98:
        /*00dc*/ 	.word	0x00000000


	//----- nvinfo : EIATTR_CBANK_PARAM_SIZE
	.align		4
.L_99:
        /*00e0*/ 	.byte	0x03, 0x19
        /*00e2*/ 	.short	0x0048


	//----- nvinfo : EIATTR_PARAM_CBANK
	.align		4
        /*00e4*/ 	.byte	0x04, 0x0a
        /*00e6*/ 	.short	(.L_101 - .L_100)
	.align		4
.L_100:
        /*00e8*/ 	.word	index@(.nv.constant0.vwap_multi_series_one_param_f32)
        /*00ec*/ 	.short	0x0380
        /*00ee*/ 	.short	0x0048


	//----- nvinfo : EIATTR_SW_WAR
	.align		4
.L_101:
        /*00f0*/ 	.byte	0x04, 0x36
        /*00f2*/ 	.short	(.L_103 - .L_102)
.L_102:
        /*00f4*/ 	.word	0x00000008
.L_103:


//--------------------- .nv.info.vwap_batch_f32   --------------------------
	.section	.nv.info.vwap_batch_f32,"",@"SHT_CUDA_INFO"
	.sectionflags	@""
	.align	4


	//----- nvinfo : EIATTR_CUDA_API_VERSION
	.align		4
        /*0000*/ 	.byte	0x04, 0x37
        /*0002*/ 	.short	(.L_105 - .L_104)
.L_104:
        /*0004*/ 	.word	0x00000082


	//----- nvinfo : EIATTR_KPARAM_INFO
	.align		4
.L_105:
        /*0008*/ 	.byte	0x04, 0x17
        /*000a*/ 	.short	(.L_107 - .L_106)
.L_106:
        /*000c*/ 	.word	0x00000000
        /*0010*/ 	.short	0x000a
        /*0012*/ 	.short	0x0048
        /*0014*/ 	.byte	0x00, 0xf5, 0x21, 0x00


	//----- nvinfo : EIATTR_KPARAM_INFO
	.align		4
.L_107:
        /*0018*/ 	.byte	0x04, 0x17
        /*001a*/ 	.short	(.L_109 - .L_108)
.L_108:
        /*001c*/ 	.word	0x00000000
        /*0020*/ 	.short	0x0009
        /*0022*/ 	.short	0x0044
        /*0024*/ 	.byte	0x00, 0xf0, 0x11, 0x00


	//----- nvinfo : EIATTR_KPARAM_INFO
	.align		4
.L_109:
        /*0028*/ 	.byte	0x04, 0x17
        /*002a*/ 	.short	(.L_111 - .L_110)
.L_110:
        /*002c*/ 	.word	0x00000000
        /*0030*/ 	.short	0x0008
        /*0032*/ 	.short	0x0040
        /*0034*/ 	.byte	0x00, 0xf0, 0x11, 0x00


	//----- nvinfo : EIATTR_KPARAM_INFO
	.align		4
.L_111:
        /*0038*/ 	.byte	0x04, 0x17
        /*003a*/ 	.short	(.L_113 - .L_112)
.L_112:
        /*003c*/ 	.word	0x00000000
        /*0040*/ 	.short	0x0007
        /*0042*/ 	.short	0x0038
        /*0044*/ 	.byte	0x00, 0xf5, 0x21, 0x00


	//----- nvinfo : EIATTR_KPARAM_INFO
	.align		4
.L_113:
        /*0048*/ 	.byte	0x04, 0x17
        /*004a*/ 	.short	(.L_115 - .L_114)
.L_114:
        /*004c*/ 	.word	0x00000000
        /*0050*/ 	.short	0x0006
        /*0052*/ 	.short	0x0030
        /*0054*/ 	.byte	0x00, 0xf5, 0x21, 0x00


	//----- nvinfo : EIATTR_KPARAM_INFO
	.align		4
.L_115:
        /*0058*/ 	.byte	0x04, 0x17
        /*005a*/ 	.short	(.L_117 - .L_116)
.L_116:
        /*005c*/ 	.word	0x00000000
        /*0060*/ 	.short	0x0005
        /*0062*/ 	.short	0x0028
        /*0064*/ 	.byte	0x00, 0xf5, 0x21, 0x00


	//----- nvinfo : EIATTR_KPARAM_INFO
	.align		4
.L_117:
        /*0068*/ 	.byte	0x04, 0x17
        /*006a*/ 	.short	(.L_119 - .L_118)
.L_118:
        /*006c*/ 	.word	0x00000000
        /*0070*/ 	.short	0x0004
        /*0072*/ 	.short	0x0020
        /*0074*/ 	.byte	0x00, 0xf5, 0x21, 0x00


	//----- nvinfo : EIATTR_KPARAM_INFO
	.align		4
.L_119:
        /*0078*/ 	.byte	0x04, 0x17
        /*007a*/ 	.short	(.L_121 - .L_120)
.L_120:
        /*007c*/ 	.word	0x00000000
        /*0080*/ 	.short	0x0003
        /*0082*/ 	.short	0x0018
        /*0084*/ 	.byte	0x00, 0xf5, 0x21, 0x00


	//----- nvinfo : EIATTR_KPARAM_INFO
	.align		4
.L_121:
        /*0088*/ 	.byte	0x04, 0x17
        /*008a*/ 	.short	(.L_123 - .L_122)
.L_122:
        /*008c*/ 	.word	0x00000000
        /*0090*/ 	.short	0x0002
        /*0092*/ 	.short	0x0010
        /*0094*/ 	.byte	0x00, 0xf5, 0x21, 0x00


	//----- nvinfo : EIATTR_KPARAM_INFO
	.align		4
.L_123:
        /*0098*/ 	.byte	0x04, 0x17
        /*009a*/ 	.short	(.L_125 - .L_124)
.L_124:
        /*009c*/ 	.word	0x00000000
        /*00a0*/ 	.short	0x0001
        /*00a2*/ 	.short	0x0008
        /*00a4*/ 	.byte	0x00, 0xf5, 0x21, 0x00


	//----- nvinfo : EIATTR_KPARAM_INFO
	.align		4
.L_125:
        /*00a8*/ 	.byte	0x04, 0x17
        /*00aa*/ 	.short	(.L_127 - .L_126)
.L_126:
        /*00ac*/ 	.word	0x00000000
        /*00b0*/ 	.short	0x0000
        /*00b2*/ 	.short	0x0000
        /*00b4*/ 	.byte	0x00, 0xf5, 0x21, 0x00


	//----- nvinfo : EIATTR_SPARSE_MMA_MASK
	.align		4
.L_127:
        /*00b8*/ 	.byte	0x03, 0x50
        /*00ba*/ 	.short	0x0000


	//----- nvinfo : EIATTR_MAXREG_COUNT
	.align		4
        /*00bc*/ 	.byte	0x03, 0x1b
        /*00be*/ 	.short	0x00ff


	//----- nvinfo : EIATTR_NUM_BARRIERS
	.align		4
        /*00c0*/ 	.byte	0x02, 0x4c
        /*00c2*/ 	.byte	0x01
	.zero		1


	//----- nvinfo : EIATTR_MERCURY_ISA_VERSION
	.align		4
        /*00c4*/ 	.byte	0x03, 0x5f
        /*00c6*/ 	.short	0x0101


	//----- nvinfo : EIATTR_COOP_GROUP_MASK_REGIDS
	.align		4
        /*00c8*/ 	.byte	0x04, 0x29
        /*00ca*/ 	.short	(.L_129 - .L_128)


	//   ....[0]....
.L_128:
        /*00cc*/ 	.word	0xffffffff


	//   ....[1]....
        /*00d0*/ 	.word	0xffffffff


	//   ....[2]....
        /*00d4*/ 	.word	0xffffffff


	//   ....[3]....
        /*00d8*/ 	.word	0xffffffff


	//   ....[4]....
        /*00dc*/ 	.word	0xffffffff


	//   ....[5]....
        /*00e0*/ 	.word	0xffffffff


	//   ....[6]....
        /*00e4*/ 	.word	0xffffffff


	//   ....[7]....
        /*00e8*/ 	.word	0xffffffff


	//   ....[8]....
        /*00ec*/ 	.word	0xffffffff


	//   ....[9]....
        /*00f0*/ 	.word	0xffffffff


	//   ....[10]....
        /*00f4*/ 	.word	0xffffffff


	//   ....[11]....
        /*00f8*/ 	.word	0xffffffff


	//   ....[12]....
        /*00fc*/ 	.word	0xffffffff


	//   ....[13]....
        /*0100*/ 	.word	0xffffffff


	//   ....[14]....
        /*0104*/ 	.word	0xffffffff


	//   ....[15]....
        /*0108*/ 	.word	0xffffffff


	//   ....[16]....
        /*010c*/ 	.word	0xffffffff


	//   ....[17]....
        /*0110*/ 	.word	0xffffffff


	//   ....[18]....
        /*0114*/ 	.word	0x05000028


	//   ....[19]....
        /*0118*/ 	.word	0x05000028


	//   ....[20]....
        /*011c*/ 	.word	0x05000028


	//   ....[21]....
        /*0120*/ 	.word	0x05000028


	//   ....[22]....
        /*0124*/ 	.word	0x05000028


	//   ....[23]....
        /*0128*/ 	.word	0x05000028


	//   ....[24]....
        /*012c*/ 	.word	0x05000028


	//   ....[25]....
        /*0130*/ 	.word	0x05000028


	//   ....[26]....
        /*0134*/ 	.word	0x05000028


	//   ....[27]....
        /*0138*/ 	.word	0x05000028


	//   ....[28]....
        /*013c*/ 	.word	0x05000028


	//   ....[29]....
        /*0140*/ 	.word	0x05000028


	//   ....[30]....
        /*0144*/ 	.word	0x05000028


	//   ....[31]....
        /*0148*/ 	.word	0x05000028


	//   ....[32]....
        /*014c*/ 	.word	0x05000028


	//   ....[33]....
        /*0150*/ 	.word	0x05000028


	//   ....[34]....
        /*0154*/ 	.word	0x05000028


	//   ....[35]....
        /*0158*/ 	.word	0x05000028


	//----- nvinfo : EIATTR_COOP_GROUP_INSTR_OFFSETS
	.align		4
.L_129:
        /*015c*/ 	.byte	0x04, 0x28
        /*015e*/ 	.short	(.L_131 - .L_130)


	//   ....[0]....
.L_130:
        /*0160*/ 	.word	0x00001940


	//   ....[1]....
        /*0164*/ 	.word	0x00001970


	//   ....[2]....
        /*0168*/ 	.word	0x00001990


	//   ....[3]....
        /*016c*/ 	.word	0x000019f0


	//   ....[4]....
        /*0170*/ 	.word	0x00001a20


	//   ....[5]....
        /*0174*/ 	.word	0x00001a30


	//   ....[6]....
        /*0178*/ 	.word	0x00001a90


	//   ....[7]....
        /*017c*/ 	.word	0x00001ac0


	//   ....[8]....
        /*0180*/ 	.word	0x00001ad0


	//   ....[9]....
        /*0184*/ 	.word	0x00001b30


	//   ....[10]....
        /*0188*/ 	.word	0x00001b60


	//   ....[11]....
        /*018c*/ 	.word	0x00001b70


	//   ....[12]....
        /*0190*/ 	.word	0x00001bd0


	//   ....[13]....
        /*0194*/ 	.word	0x00001c00


	//   ....[14]....
        /*0198*/ 	.word	0x00001c10


	//   ....[15]....
        /*019c*/ 	.word	0x00001c70


	//   ....[16]....
        /*01a0*/ 	.word	0x00001c90


	//   ....[17]....
        /*01a4*/ 	.word	0x00001ca0


	//   ....[18]....
        /*01a8*/ 	.word	0x00002450


	//   ....[19]....
        /*01ac*/ 	.word	0x000024c0


	//   ....[20]....
        /*01b0*/ 	.word	0x00002540


	//   ....[21]....
        /*01b4*/ 	.word	0x000025a0


	//   ....[22]....
        /*01b8*/ 	.word	0x00002630


	//   ....[23]....
        /*01bc*/ 	.word	0x000026b0


	//   ....[24]....
        /*01c0*/ 	.word	0x00002710


	//   ....[25]....
        /*01c4*/ 	.word	0x000027a0


	//   ....[26]....
        /*01c8*/ 	.word	0x00002820


	//   ....[27]....
        /*01cc*/ 	.word	0x00002880


	//   ....[28]....
        /*01d0*/ 	.word	0x00002910


	//   ....[29]....
        /*01d4*/ 	.word	0x000029b0


	//   ....[30]....
        /*01d8*/ 	.word	0x00002a20


	//   ....[31]....
        /*01dc*/ 	.word	0x00002a90


	//   ....[32]....
        /*01e0*/ 	.word	0x00002b10


	//   ....[33]....
        /*01e4*/ 	.word	0x00002bb0


	//   ....[34]....
        /*01e8*/ 	.word	0x00002c00


	//   ....[35]....
        /*01ec*/ 	.word	0x00002c50


	//----- nvinfo : EIATTR_VRC_CTA_INIT_COUNT
	.align		4
.L_131:
        /*01f0*/ 	.byte	0x02, 0x4a
	.zero		1
	.zero		1


	//----- nvinfo : EIATTR_EXIT_INSTR_OFFSETS
	.align		4
        /*01f4*/ 	.byte	0x04, 0x1c
        /*01f6*/ 	.short	(.L_133 - .L_132)


	//   ....[0]....
.L_132:
        /*01f8*/ 	.word	0x00000030


	//   ....[1]....
        /*01fc*/ 	.word	0x00000070


	//   ....[2]....
        /*0200*/ 	.word	0x000001b0


	//   ....[3]....
        /*0204*/ 	.word	0x000003a0


	//   ....[4]....
        /*0208*/ 	.word	0x00000490


	//   ....[5]....
        /*020c*/ 	.word	0x00000520


	//   ....[6]....
        /*0210*/ 	.word	0x00000590


	//   ....[7]....
        /*0214*/ 	.word	0x00000bf0


	//   ....[8]....
        /*0218*/ 	.word	0x00000cf0


	//   ....[9]....
        /*021c*/ 	.word	0x000023b0


	//----- nvinfo : EIATTR_CRS_STACK_SIZE
	.align		4
.L_133:
        /*0220*/ 	.byte	0x04, 0x1e
        /*0222*/ 	.short	(.L_135 - .L_134)
.L_134:
        /*0224*/ 	.word	0x00000000


	//----- nvinfo : EIATTR_CBANK_PARAM_SIZE
	.align		4
.L_135:
        /*0228*/ 	.byte	0x03, 0x19
        /*022a*/ 	.short	0x0050


	//----- nvinfo : EIATTR_PARAM_CBANK
	.align		4
        /*022c*/ 	.byte	0x04, 0x0a
        /*022e*/ 	.short	(.L_137 - .L_136)
	.align		4
.L_136:
        /*0230*/ 	.word	index@(.nv.constant0.vwap_batch_f32)
        /*0234*/ 	.short	0x0380
        /*0236*/ 	.short	0x0050


	//----- nvinfo : EIATTR_SW_WAR
	.align		4
.L_137:
        /*0238*/ 	.byte	0x04, 0x36
        /*023a*/ 	.short	(.L_139 - .L_138)
.L_138:
        /*023c*/ 	.word	0x00000008
.L_139:


//--------------------- .nv.callgraph             --------------------------
	.section	.nv.callgraph,"",@"SHT_CUDA_CALLGRAPH"
	.align	4
	.sectionentsize	8
	.align		4
        /*0000*/ 	.word	0x00000000
	.align		4
        /*0004*/ 	.word	0xffffffff
	.align		4
        /*0008*/ 	.word	0x00000000
	.align		4
        /*000c*/ 	.word	0xfffffffe
	.align		4
        /*0010*/ 	.word	0x00000000
	.align		4
        /*0014*/ 	.word	0xfffffffd
	.align		4
        /*0018*/ 	.word	0x00000000
	.align		4
        /*001c*/ 	.word	0xfffffffc


//--------------------- .nv.constant4             --------------------------
	.section	.nv.constant4,"a",@progbits
	.align	8
	.align		8
.nv.constant4:
        /*0000*/ 	.dword	_ZN34_INTERNAL_d84784bb_4_k_cu_b30274284cuda3std3__45__cpo5beginE
	.align		8
        /*0008*/ 	.dword	_ZN34_INTERNAL_d84784bb_4_k_cu_b30274284cuda3std3__45__cpo3endE
	.align		8
        /*0010*/ 	.dword	_ZN34_INTERNAL_d84784bb_4_k_cu_b30274284cuda3std3__45__cpo6cbeginE
	.align		8
        /*0018*/ 	.dword	_ZN34_INTERNAL_d84784bb_4_k_cu_b30274284cuda3std3__45__cpo4cendE
	.align		8
        /*0020*/ 	.dword	_ZN34_INTERNAL_d84784bb_4_k_cu_b30274284cuda3std3__45__cpo6rbeginE
	.align		8
        /*0028*/ 	.dword	_ZN34_INTERNAL_d84784bb_4_k_cu_b30274284cuda3std3__45__cpo4rendE
	.align		8
        /*0030*/ 	.dword	_ZN34_INTERNAL_d84784bb_4_k_cu_b30274284cuda3std3__45__cpo7crbeginE
	.align		8
        /*0038*/ 	.dword	_ZN34_INTERNAL_d84784bb_4_k_cu_b30274284cuda3std3__45__cpo5crendE
	.align		8
        /*0040*/ 	.dword	_ZN34_INTERNAL_d84784bb_4_k_cu_b30274284cuda3std3__436_GLOBAL__N__d84784bb_4_k_cu_b30274286ignoreE
	.align		8
        /*0048*/ 	.dword	_ZN34_INTERNAL_d84784bb_4_k_cu_b30274284cuda3std3__419piecewise_constructE
	.align		8
        /*0050*/ 	.dword	_ZN34_INTERNAL_d84784bb_4_k_cu_b30274284cuda3std3__48in_placeE
	.align		8
        /*0058*/ 	.dword	_ZN34_INTERNAL_d84784bb_4_k_cu_b30274284cuda3std3__420unreachable_sentinelE
	.align		8
        /*0060*/ 	.dword	_ZN34_INTERNAL_d84784bb_4_k_cu_b30274284cuda3std3__47nulloptE
	.align		8
        /*0068*/ 	.dword	_ZN34_INTERNAL_d84784bb_4_k_cu_b30274284cuda3std3__48unexpectE
	.align		8
        /*0070*/ 	.dword	_ZN34_INTERNAL_d84784bb_4_k_cu_b30274284cuda3std6ranges3__45__cpo4swapE
	.align		8
        /*0078*/ 	.dword	_ZN34_INTERNAL_d84784bb_4_k_cu_b30274284cuda3std6ranges3__45__cpo9iter_moveE
	.align		8
        /*0080*/ 	.dword	_ZN34_INTERNAL_d84784bb_4_k_cu_b30274284cuda3std6ranges3__45__cpo5beginE
	.align		8
        /*0088*/ 	.dword	_ZN34_INTERNAL_d84784bb_4_k_cu_b30274284cuda3std6ranges3__45__cpo3endE
	.align		8
        /*0090*/ 	.dword	_ZN34_INTERNAL_d84784bb_4_k_cu_b30274284cuda3std6ranges3__45__cpo6cbeginE
	.align		8
        /*0098*/ 	.dword	_ZN34_INTERNAL_d84784bb_4_k_cu_b30274284cuda3std6ranges3__45__cpo4cendE
	.align		8
        /*00a0*/ 	.dword	_ZN34_INTERNAL_d84784bb_4_k_cu_b30274284cuda3std6ranges3__45__cpo7advanceE
	.align		8
        /*00a8*/ 	.dword	_ZN34_INTERNAL_d84784bb_4_k_cu_b30274284cuda3std6ranges3__45__cpo9iter_swapE
	.align		8
        /*00b0*/ 	.dword	_ZN34_INTERNAL_d84784bb_4_k_cu_b30274284cuda3std6ranges3__45__cpo4nextE
	.align		8
        /*00b8*/ 	.dword	_ZN34_INTERNAL_d84784bb_4_k_cu_b30274284cuda3std6ranges3__45__cpo4prevE
	.align		8
        /*00c0*/ 	.dword	_ZN34_INTERNAL_d84784bb_4_k_cu_b30274284cuda3std6ranges3__45__cpo4dataE
	.align		8
        /*00c8*/ 	.dword	_ZN34_INTERNAL_d84784bb_4_k_cu_b30274284cuda3std6ranges3__45__cpo5cdataE
	.align		8
        /*00d0*/ 	.dword	_ZN34_INTERNAL_d84784bb_4_k_cu_b30274284cuda3std6ranges3__45__cpo4sizeE
	.align		8
        /*00d8*/ 	.dword	_ZN34_INTERNAL_d84784bb_4_k_cu_b30274284cuda3std6ranges3__45__cpo5ssizeE
	.align		8
        /*00e0*/ 	.dword	_ZN34_INTERNAL_d84784bb_4_k_cu_b30274284cuda3std6ranges3__45__cpo8distanceE
	.align		8
        /*00e8*/ 	.dword	_ZN34_INTERNAL_d84784bb_4_k_cu_b30274286thrust24THRUST_300001_SM_1000_NS6system6detail10sequential3seqE
	.align		8
        /*00f0*/ 	.dword	_ZN34_INTERNAL_d84784bb_4_k_cu_b30274286thrust24THRUST_300001_SM_1000_NS12placeholders2_1E
	.align		8
        /*00f8*/ 	.dword	_ZN34_INTERNAL_d84784bb_4_k_cu_b30274286thrust24THRUST_300001_SM_1000_NS12placeholders2_2E
	.align		8
        /*0100*/ 	.dword	_ZN34_INTERNAL_d84784bb_4_k_cu_b30274286thrust24THRUST_300001_SM_1000_NS12placeholders2_3E
	.align		8
        /*0108*/ 	.dword	_ZN34_INTERNAL_d84784bb_4_k_cu_b30274286thrust24THRUST_300001_SM_1000_NS12placeholders2_4E
	.align		8
        /*0110*/ 	.dword	_ZN34_INTERNAL_d84784bb_4_k_cu_b30274286thrust24THRUST_300001_SM_1000_NS12placeholders2_5E
	.align		8
        /*0118*/ 	.dword	_ZN34_INTERNAL_d84784bb_4_k_cu_b30274286thrust24THRUST_300001_SM_1000_NS12placeholders2_6E
	.align		8
        /*0120*/ 	.dword	_ZN34_INTERNAL_d84784bb_4_k_cu_b30274286thrust24THRUST_300001_SM_1000_NS12placeholders2_7E
	.align		8
        /*0128*/ 	.dword	_ZN34_INTERNAL_d84784bb_4_k_cu_b30274286thrust24THRUST_300001_SM_1000_NS12placeholders2_8E
	.align		8
        /*0130*/ 	.dword	_ZN34_INTERNAL_d84784bb_4_k_cu_b30274286thrust24THRUST_300001_SM_1000_NS12placeholders2_9E
	.align		8
        /*0138*/ 	.dword	_ZN34_INTERNAL_d84784bb_4_k_cu_b30274286thrust24THRUST_300001_SM_1000_NS12placeholders3_10E


//--------------------- .text._ZN3cub18CUB_300001_SM_10006detail11EmptyKernelIvEEvv --------------------------
	.section	.text._ZN3cub18CUB_300001_SM_10006detail11EmptyKernelIvEEvv,"ax",@progbits
	.align	128
        .global         _ZN3cub18CUB_300001_SM_10006detail11EmptyKernelIvEEvv
        .type           _ZN3cub18CUB_300001_SM_10006detail11EmptyKernelIvEEvv,@function
        .size           _ZN3cub18CUB_300001_SM_10006detail11EmptyKernelIvEEvv,(.L_x_103 - _ZN3cub18CUB_300001_SM_10006detail11EmptyKernelIvEEvv)
        .other          _ZN3cub18CUB_300001_SM_10006detail11EmptyKernelIvEEvv,@"STO_CUDA_ENTRY STV_DEFAULT"
_ZN3cub18CUB_300001_SM_10006detail11EmptyKernelIvEEvv:
.text._ZN3cub18CUB_300001_SM_10006detail11EmptyKernelIvEEvv:
[----:B------:R-:W-:Y:S01]  /*0000*/  LDC R1, c[0x0][0x37c] ;  /* 0x0000df00ff017b82 */ /* 0x000fe20000000800 */
[----:B------:R-:W-:Y:S05]  /*0010*/  EXIT ;  /* 0x000000000000794d */ /* 0x000fea0003800000 */
.L_x_0:
[----:B------:R-:W-:-:S00]  /*0020*/  BRA `(.L_x_0) ;  /* 0xfffffffc00fc7947 */ /* 0x000fc0000383ffff */
[----:B------:R-:W-:-:S00]  /*0030*/  NOP ;  /* 0x0000000000007918 */ /* 0x000fc00000000000 */
        /* <DEDUP_REMOVED lines=12> */
.L_x_103:


//--------------------- .text.vwap_multi_series_one_param_f32 --------------------------
	.section	.text.vwap_multi_series_one_param_f32,"ax",@progbits
	.align	128
        .global         vwap_multi_series_one_param_f32
        .type           vwap_multi_series_one_param_f32,@function
        .size           vwap_multi_series_one_param_f32,(.L_x_100 - vwap_multi_series_one_param_f32)
        .other          vwap_multi_series_one_param_f32,@"STO_CUDA_ENTRY STV_DEFAULT"
vwap_multi_series_one_param_f32:
.text.vwap_multi_series_one_param_f32:
[----:B------:R-:W-:Y:S01]  /*0000*/  LDC R1, c[0x0][0x37c] ;  /* 0x0000df00ff017b82 */ /* 0x000fe20000000800 */
[----:B------:R-:W0:Y:S07]  /*0010*/  S2R R5, SR_TID.X ;  /* 0x0000000000057919 */ /* 0x000e2e0000002100 */
[----:B------:R-:W0:Y:S08]  /*0020*/  S2UR UR4, SR_CTAID.X ;  /* 0x00000000000479c3 */ /* 0x000e300000002500 */
[----:B------:R-:W0:Y:S08]  /*0030*/  LDC R2, c[0x0][0x360] ;  /* 0x0000d800ff027b82 */ /* 0x000e300000000800 */
[----:B------:R-:W1:Y:S01]  /*0040*/  LDC R3, c[0x0][0x3b8] ;  /* 0x0000ee00ff037b82 */ /* 0x000e620000000800 */
[----:B0-----:R-:W-:-:S05]  /*0050*/  IMAD R2, R2, UR4, R5 ;  /* 0x0000000402027c24 */ /* 0x001fca000f8e0205 */
[----:B-1----:R-:W-:-:S13]  /*0060*/  ISETP.GE.AND P0, PT, R2, R3, PT ;  /* 0x000000030200720c */ /* 0x002fda0003f06270 */
[----:B------:R-:W-:Y:S05]  /*0070*/  @P0 EXIT ;  /* 0x000000000000094d */ /* 0x000fea0003800000 */
[----:B------:R-:W0:Y:S01]  /*0080*/  LDCU.64 UR4, c[0x0][0x3a8] ;  /* 0x00007500ff0477ac */ /* 0x000e220008000a00 */
[----:B------:R-:W-:Y:S01]  /*0090*/  IMAD.MOV.U32 R4, RZ, RZ, RZ ;  /* 0x000000ffff047224 */ /* 0x000fe200078e00ff */
[----:B------:R-:W1:Y:S01]  /*00a0*/  LDCU UR6, c[0x0][0x3bc] ;  /* 0x00007780ff0677ac */ /* 0x000e620008000800 */
[----:B0-----:R-:W-:-:S04]  /*00b0*/  UISETP.NE.U32.AND UP0, UPT, UR4, URZ, UPT ;  /* 0x000000ff0400728c */ /* 0x001fc8000bf05070 */
[----:B------:R-:W-:Y:S01]  /*00c0*/  UISETP.NE.AND.EX UP0, UPT, UR5, URZ, UPT, UP0 ;  /* 0x000000ff0500728c */ /* 0x000fe2000bf05300 */
[----:B------:R-:W0:Y:S08]  /*00d0*/  LDCU.64 UR4, c[0x0][0x358] ;  /* 0x00006b00ff0477ac */ /* 0x000e300008000a00 */
[----:B-1----:R-:W-:Y:S05]  /*00e0*/  BRA.U !UP0, `(.L_x_1) ;  /* 0x00000001080c7547 */ /* 0x002fea000b800000 */
[----:B------:R-:W1:Y:S02]  /*00f0*/  LDC.64 R4, c[0x0][0x3a8] ;  /* 0x0000ea00ff047b82 */ /* 0x000e640000000a00 */
[----:B-1----:R-:W-:-:S06]  /*0100*/  IMAD.WIDE R4, R2, 0x4, R4 ;  /* 0x0000000402047825 */ /* 0x002fcc00078e0204 */
[----:B0-----:R1:W5:Y:S02]  /*0110*/  LDG.E.CONSTANT R4, desc[UR4][R4.64] ;  /* 0x0000000404047981 */ /* 0x001364000c1e9900 */
.L_x_1:
[----:B-----5:R-:W-:Y:S01]  /*0120*/  VIMNMX R4, PT, PT, RZ, R4, !PT ;  /* 0x00000004ff047248 */ /* 0x020fe20007fe0100 */
[----:B------:R-:W-:Y:S03]  /*0130*/  BSSY.RECONVERGENT B0, `(.L_x_2) ;  /* 0x0000048000007945 */ /* 0x000fe60003800200 */
[----:B------:R-:W-:-:S04]  /*0140*/  VIMNMX R0, PT, PT, R4, UR6, PT ;  /* 0x0000000604007c48 */ /* 0x000fc8000bfe0100 */
[----:B------:R-:W-:-:S13]  /*0150*/  ISETP.GE.AND P0, PT, R0, 0x1, PT ;  /* 0x000000010000780c */ /* 0x000fda0003f06270 */
[----:B------:R-:W-:Y:S05]  /*0160*/  @!P0 BRA `(.L_x_3) ;  /* 0x0000000400108947 */ /* 0x000fea0003800000 */
[C---:B------:R-:W-:Y:S01]  /*0170*/  ISETP.GE.U32.AND P0, PT, R0.reuse, 0x8, PT ;  /* 0x000000080000780c */ /* 0x040fe20003f06070 */
[----:B------:R-:W-:Y:S01]  /*0180*/  BSSY.RECONVERGENT B1, `(.L_x_4) ;  /* 0x000001e000017945 */ /* 0x000fe20003800200 */
[----:B------:R-:W-:Y:S01]  /*0190*/  LOP3.LUT R26, R0, 0x7, RZ, 0xc0, !PT ;  /* 0x00000007001a7812 */ /* 0x000fe200078ec0ff */
[----:B-1----:R-:W-:-:S03]  /*01a0*/  IMAD.MOV.U32 R5, RZ, RZ, RZ ;  /* 0x000000ffff057224 */ /* 0x002fc600078e00ff */
[----:B------:R-:W-:-:S07]  /*01b0*/  ISETP.NE.AND P1, PT, R26, RZ, PT ;  /* 0x000000ff1a00720c */ /* 0x000fce0003f25270 */
[----:B------:R-:W-:Y:S06]  /*01c0*/  @!P0 BRA `(.L_x_5) ;  /* 0x0000000000648947 */ /* 0x000fec0003800000 */
[----:B------:R-:W1:Y:S01]  /*01d0*/  LDC.64 R22, c[0x0][0x3c0] ;  /* 0x0000f000ff167b82 */ /* 0x000e620000000a00 */
[----:B------:R-:W-:Y:S01]  /*01e0*/  LOP3.LUT R5, R0, 0x7ffffff8, RZ, 0xc0, !PT ;  /* 0x7ffffff800057812 */ /* 0x000fe200078ec0ff */
[----:B------:R-:W-:-:S03]  /*01f0*/  IMAD.MOV.U32 R25, RZ, RZ, R2 ;  /* 0x000000ffff197224 */ /* 0x000fc600078e0002 */
[----:B------:R-:W-:-:S07]  /*0200*/  IADD3 R24, PT, PT, -R5, RZ, RZ ;  /* 0x000000ff05187210 */ /* 0x000fce0007ffe1ff */
.L_x_6:
[----:B-12---:R-:W-:-:S04]  /*0210*/  IMAD.WIDE R6, R25, 0x4, R22 ;  /* 0x0000000419067825 */ /* 0x006fc800078e0216 */
[----:B------:R-:W-:Y:S02]  /*0220*/  IMAD.MOV.U32 R27, RZ, RZ, 0x7fffffff ;  /* 0x7fffffffff1b7424 */ /* 0x000fe400078e00ff */
[----:B------:R-:W-:-:S03]  /*0230*/  IMAD.WIDE R8, R3, 0x4, R6 ;  /* 0x0000000403087825 */ /* 0x000fc600078e0206 */
[----:B0-----:R2:W-:Y:S01]  /*0240*/  STG.E desc[UR4][R6.64], R27 ;  /* 0x0000001b06007986 */ /* 0x0015e2000c101904 */
[----:B------:R-:W-:Y:S02]  /*0250*/  VIADD R24, R24, 0x8 ;  /* 0x0000000818187836 */ /* 0x000fe40000000000 */
[C---:B------:R-:W-:Y:S01]  /*0260*/  IMAD.WIDE R10, R3.reuse, 0x4, R8 ;  /* 0x00000004030a7825 */ /* 0x040fe200078e0208 */
[----:B------:R2:W-:Y:S02]  /*0270*/  STG.E desc[UR4][R8.64], R27 ;  /* 0x0000001b08007986 */ /* 0x0005e4000c101904 */
[----:B------:R-:W-:Y:S01]  /*0280*/  ISETP.NE.AND P0, PT, R24, RZ, PT ;  /* 0x000000ff1800720c */ /* 0x000fe20003f05270 */
[C---:B------:R-:W-:Y:S01]  /*0290*/  IMAD R25, R3.reuse, 0x8, R25 ;  /* 0x0000000803197824 */ /* 0x040fe200078e0219 */
[----:B------:R2:W-:Y:S01]  /*02a0*/  STG.E desc[UR4][R10.64], R27 ;  /* 0x0000001b0a007986 */ /* 0x0005e2000c101904 */
[----:B------:R-:W-:-:S05]  /*02b0*/  IMAD.WIDE R12, R3, 0x4, R10 ;  /* 0x00000004030c7825 */ /* 0x000fca00078e020a */
        /* <DEDUP_REMOVED lines=9> */
[----:B------:R-:W-:Y:S05]  /*0350*/  @P0 BRA `(.L_x_6) ;  /* 0xfffffffc00ac0947 */ /* 0x000fea000383ffff */
.L_x_5:
[----:B0-----:R-:W-:Y:S05]  /*0360*/  BSYNC.RECONVERGENT B1 ;  /* 0x0000000000017941 */ /* 0x001fea0003800200 */
.L_x_4:
[----:B------:R-:W-:Y:S05]  /*0370*/  @!P1 BRA `(.L_x_3) ;  /* 0x00000000008c9947 */ /* 0x000fea0003800000 */
[----:B------:R-:W-:Y:S01]  /*0380*/  ISETP.GE.U32.AND P0, PT, R26, 0x4, PT ;  /* 0x000000041a00780c */ /* 0x000fe20003f06070 */
[----:B------:R-:W-:Y:S01]  /*0390*/  BSSY.RECONVERGENT B1, `(.L_x_7) ;  /* 0x0000010000017945 */ /* 0x000fe20003800200 */
[----:B--2---:R-:W-:-:S04]  /*03a0*/  LOP3.LUT R14, R0, 0x3, RZ, 0xc0, !PT ;  /* 0x00000003000e7812 */ /* 0x004fc800078ec0ff */
[----:B------:R-:W-:-:S07]  /*03b0*/  ISETP.NE.AND P1, PT, R14, RZ, PT ;  /* 0x000000ff0e00720c */ /* 0x000fce0003f25270 */
[----:B------:R-:W-:Y:S06]  /*03c0*/  @!P0 BRA `(.L_x_8) ;  /* 0x0000000000308947 */ /* 0x000fec0003800000 */
[----:B------:R-:W0:Y:S01]  /*03d0*/  LDC.64 R6, c[0x0][0x3c0] ;  /* 0x0000f000ff067b82 */ /* 0x000e220000000a00 */
[C---:B------:R-:W-:Y:S01]  /*03e0*/  IMAD R9, R5.reuse, R3, R2 ;  /* 0x0000000305097224 */ /* 0x040fe200078e0202 */
[----:B------:R-:W-:Y:S01]  /*03f0*/  MOV R15, 0x7fffffff ;  /* 0x7fffffff000f7802 */ /* 0x000fe20000000f00 */
[----:B------:R-:W-:Y:S02]  /*0400*/  VIADD R5, R5, 0x4 ;  /* 0x0000000405057836 */ /* 0x000fe40000000000 */
[----:B0-----:R-:W-:-:S05]  /*0410*/  IMAD.WIDE R6, R9, 0x4, R6 ;  /* 0x0000000409067825 */ /* 0x001fca00078e0206 */
[----:B------:R0:W-:Y:S01]  /*0420*/  STG.E desc[UR4][R6.64], R15 ;  /* 0x0000000f06007986 */ /* 0x0001e2000c101904 */
[----:B------:R-:W-:-:S05]  /*0430*/  IMAD.WIDE R8, R3, 0x4, R6 ;  /* 0x0000000403087825 */ /* 0x000fca00078e0206 */
[----:B------:R0:W-:Y:S01]  /*0440*/  STG.E desc[UR4][R8.64], R15 ;  /* 0x0000000f08007986 */ /* 0x0001e2000c101904 */
[----:B------:R-:W-:-:S05]  /*0450*/  IMAD.WIDE R10, R3, 0x4, R8 ;  /* 0x00000004030a7825 */ /* 0x000fca00078e0208 */
[----:B------:R0:W-:Y:S01]  /*0460*/  STG.E desc[UR4][R10.64], R15 ;  /* 0x0000000f0a007986 */ /* 0x0001e2000c101904 */
[----:B------:R-:W-:-:S05]  /*0470*/  IMAD.WIDE R12, R3, 0x4, R10 ;  /* 0x00000004030c7825 */ /* 0x000fca00078e020a */
[----:B------:R0:W-:Y:S02]  /*0480*/  STG.E desc[UR4][R12.64], R15 ;  /* 0x0000000f0c007986 */ /* 0x0001e4000c101904 */
.L_x_8:
[----:B------:R-:W-:Y:S05]  /*0490*/  BSYNC.RECONVERGENT B1 ;  /* 0x0000000000017941 */ /* 0x000fea0003800200 */
.L_x_7:
[----:B------:R-:W-:Y:S05]  /*04a0*/  @!P1 BRA `(.L_x_3) ;  /* 0x0000000000409947 */ /* 0x000fea0003800000 */
[----:B------:R-:W-:Y:S02]  /*04b0*/  ISETP.NE.AND P0, PT, R14, 0x1, PT ;  /* 0x000000010e00780c */ /* 0x000fe40003f05270 */
[----:B0-----:R-:W-:-:S04]  /*04c0*/  LOP3.LUT R6, R0, 0x1, RZ, 0xc0, !PT ;  /* 0x0000000100067812 */ /* 0x001fc800078ec0ff */
[----:B------:R-:W-:-:S07]  /*04d0*/  ISETP.NE.U32.AND P1, PT, R6, 0x1, PT ;  /* 0x000000010600780c */ /* 0x000fce0003f25070 */
[----:B------:R-:W0:Y:S01]  /*04e0*/  @P0 LDC.64 R6, c[0x0][0x3c0] ;  /* 0x0000f000ff060b82 */ /* 0x000e220000000a00 */
[C---:B------:R-:W-:Y:S02]  /*04f0*/  @P0 IMAD R9, R5.reuse, R3, R2 ;  /* 0x0000000305090224 */ /* 0x040fe400078e0202 */
[----:B------:R-:W-:-:S05]  /*0500*/  @P0 VIADD R5, R5, 0x2 ;  /* 0x0000000205050836 */ /* 0x000fca0000000000 */
[----:B------:R-:W1:Y:S01]  /*0510*/  @!P1 LDC.64 R12, c[0x0][0x3c0] ;  /* 0x0000f000ff0c9b82 */ /* 0x000e620000000a00 */
[----:B0-----:R-:W-:-:S04]  /*0520*/  @P0 IMAD.WIDE R8, R9, 0x4, R6 ;  /* 0x0000000409080825 */ /* 0x001fc800078e0206 */
[----:B------:R-:W-:Y:S02]  /*0530*/  @!P1 IMAD R7, R5, R3, R2 ;  /* 0x0000000305079224 */ /* 0x000fe400078e0202 */
[----:B------:R-:W-:Y:S02]  /*0540*/  @P0 IMAD.MOV.U32 R5, RZ, RZ, 0x7fffffff ;  /* 0x7fffffffff050424 */ /* 0x000fe400078e00ff */
[----:B------:R-:W-:-:S03]  /*0550*/  @P0 IMAD.WIDE R10, R3, 0x4, R8 ;  /* 0x00000004030a0825 */ /* 0x000fc600078e0208 */
[----:B------:R3:W-:Y:S01]  /*0560*/  @P0 STG.E desc[UR4][R8.64], R5 ;  /* 0x0000000508000986 */ /* 0x0007e2000c101904 */
[----:B-1----:R-:W-:Y:S01]  /*0570*/  @!P1 IMAD.WIDE R6, R7, 0x4, R12 ;  /* 0x0000000407069825 */ /* 0x002fe200078e020c */
[----:B------:R-:W-:Y:S02]  /*0580*/  @!P1 MOV R13, 0x7fffffff ;  /* 0x7fffffff000d9802 */ /* 0x000fe40000000f00 */
[----:B------:R3:W-:Y:S04]  /*0590*/  @P0 STG.E desc[UR4][R10.64], R5 ;  /* 0x000000050a000986 */ /* 0x0007e8000c101904 */
[----:B------:R3:W-:Y:S02]  /*05a0*/  @!P1 STG.E desc[UR4][R6.64], R13 ;  /* 0x0000000d06009986 */ /* 0x0007e4000c101904 */
.L_x_3:
[----:B0-----:R-:W-:Y:S05]  /*05b0*/  BSYNC.RECONVERGENT B0 ;  /* 0x0000000000007941 */ /* 0x001fea0003800200 */
.L_x_2:
[----:B------:R-:W-:-:S13]  /*05c0*/  ISETP.GE.AND P0, PT, R4, UR6, PT ;  /* 0x0000000604007c0c */ /* 0x000fda000bf06270 */
[----:B------:R-:W-:Y:S05]  /*05d0*/  @P0 EXIT ;  /* 0x000000000000094d */ /* 0x000fea0003800000 */
[----:B--2---:R-:W0:Y:S01]  /*05e0*/  LDC.64 R16, c[0x0][0x3a0] ;  /* 0x0000e800ff107b82 */ /* 0x004e220000000a00 */
[----:B------:R-:W-:Y:S01]  /*05f0*/  IMAD.MOV.U32 R12, RZ, RZ, 0x1 ;  /* 0x00000001ff0c7424 */ /* 0x000fe200078e00ff */
[----:B---3--:R-:W-:Y:S01]  /*0600*/  CS2R R8, SRZ ;  /* 0x0000000000087805 */ /* 0x008fe2000001ff00 */
[----:B------:R-:W-:Y:S01]  /*0610*/  IMAD.MOV.U32 R25, RZ, RZ, RZ ;  /* 0x000000ffff197224 */ /* 0x000fe200078e00ff */
[----:B------:R-:W-:Y:S01]  /*0620*/  MOV R7, 0x80000000 ;  /* 0x8000000000077802 */ /* 0x000fe20000000f00 */
[----:B------:R-:W-:Y:S01]  /*0630*/  IMAD.MOV.U32 R27, RZ, RZ, -0x80000000 ;  /* 0x80000000ff1b7424 */ /* 0x000fe200078e00ff */
[----:B------:R-:W2:Y:S01]  /*0640*/  LDCU UR9, c[0x0][0x3b8] ;  /* 0x00007700ff0977ac */ /* 0x000ea20008000800 */
[----:B------:R-:W-:Y:S01]  /*0650*/  IMAD.MOV.U32 R6, RZ, RZ, RZ ;  /* 0x000000ffff067224 */ /* 0x000fe200078e00ff */
[----:B-1----:R-:W1:Y:S01]  /*0660*/  LDC.64 R4, c[0x0][0x398] ;  /* 0x0000e600ff047b82 */ /* 0x002e620000000a00 */
[----:B------:R-:W-:Y:S01]  /*0670*/  IMAD.MOV.U32 R10, RZ, RZ, -0x80000000 ;  /* 0x80000000ff0a7424 */ /* 0x000fe200078e00ff */
[----:B------:R-:W3:Y:S01]  /*0680*/  LDCU UR8, c[0x0][0x39c] ;  /* 0x00007380ff0877ac */ /* 0x000ee20008000800 */
[----:B------:R-:W-:-:S02]  /*0690*/  IMAD.MOV.U32 R11, RZ, RZ, RZ ;  /* 0x000000ffff0b7224 */ /* 0x000fc400078e00ff */
[C---:B------:R-:W-:Y:S02]  /*06a0*/  IMAD R2, R0.reuse, R3, R2 ;  /* 0x0000000300027224 */ /* 0x040fe400078e0202 */
[----:B------:R-:W-:Y:S01]  /*06b0*/  VIADD R3, R0, -UR6 ;  /* 0x8000000600037c36 */ /* 0x000fe20008000000 */
[----:B------:R-:W4:Y:S01]  /*06c0*/  LDC.64 R14, c[0x0][0x3c0] ;  /* 0x0000f000ff0e7b82 */ /* 0x000f220000000a00 */
[----:B------:R-:W0:Y:S02]  /*06d0*/  LDCU.64 UR6, c[0x0][0x3b0] ;  /* 0x00007600ff0677ac */ /* 0x000e240008000a00 */
[----:B0-----:R-:W-:-:S04]  /*06e0*/  ISETP.GT.U32.AND P0, PT, R16, RZ, PT ;  /* 0x000000ff1000720c */ /* 0x001fc80003f04070 */
[----:B------:R-:W-:Y:S02]  /*06f0*/  ISETP.GT.AND.EX P0, PT, R17, RZ, PT, P0 ;  /* 0x000000ff1100720c */ /* 0x000fe40003f04300 */
[C---:B-1----:R-:W-:Y:S02]  /*0700*/  ISETP.NE.AND P3, PT, R5.reuse, 0x3, PT ;  /* 0x000000030500780c */ /* 0x042fe40003f65270 */
[----:B------:R-:W-:Y:S01]  /*0710*/  ISETP.NE.AND P1, PT, R5, 0x3, PT ;  /* 0x000000030500780c */ /* 0x000fe20003f25270 */
[----:B------:R-:W-:Y:S01]  /*0720*/  HFMA2 R5, -RZ, RZ, -0.0 , 0 ;  /* 0x80000000ff057431 */ /* 0x000fe200000001ff */
[C---:B------:R-:W-:Y:S02]  /*0730*/  ISETP.GT.AND P2, PT, R4.reuse, RZ, PT ;  /* 0x000000ff0400720c */ /* 0x040fe40003f44270 */
[----:B------:R-:W-:Y:S01]  /*0740*/  SEL R13, R4, 0x1, !P3 ;  /* 0x00000001040d7807 */ /* 0x000fe20005800000 */
[----:B------:R-:W-:Y:S01]  /*0750*/  IMAD.MOV.U32 R4, RZ, RZ, RZ ;  /* 0x000000ffff047224 */ /* 0x000fe200078e00ff */
[----:B------:R-:W-:-:S02]  /*0760*/  SEL R16, R16, 0x1, P0 ;  /* 0x0000000110107807 */ /* 0x000fc40000000000 */
[----:B------:R-:W-:Y:S02]  /*0770*/  SEL R17, R17, RZ, P0 ;  /* 0x000000ff11117207 */ /* 0x000fe40000000000 */
[----:B------:R-:W-:Y:S02]  /*0780*/  SEL R13, R13, 0x1, P2 ;  /* 0x000000010d0d7807 */ /* 0x000fe40001000000 */
[----:B------:R-:W-:Y:S02]  /*0790*/  SEL R16, R16, 0x1, P1 ;  /* 0x0000000110107807 */ /* 0x000fe40000800000 */
[----:B--234-:R-:W-:-:S07]  /*07a0*/  SEL R17, R17, RZ, P1 ;  /* 0x000000ff11117207 */ /* 0x01cfce0000800000 */
.L_x_27:
[----:B------:R-:W0:Y:S01]  /*07b0*/  LDC.64 R18, c[0x0][0x380] ;  /* 0x0000e000ff127b82 */ /* 0x000e220000000a00 */
[----:B------:R-:W-:Y:S01]  /*07c0*/  UISETP.NE.AND UP0, UPT, UR8, 0x3, UPT ;  /* 0x000000030800788c */ /* 0x000fe2000bf05270 */
[----:B------:R-:W-:Y:S01]  /*07d0*/  BSSY.RECONVERGENT B0, `(.L_x_9) ;  /* 0x00000e2000007945 */ /* 0x000fe20003800200 */
[----:B0-----:R-:W-:-:S07]  /*07e0*/  IMAD.WIDE R18, R0, 0x8, R18 ;  /* 0x0000000800127825 */ /* 0x001fce00078e0212 */
[----:B------:R-:W-:Y:S05]  /*07f0*/  BRA.U UP0, `(.L_x_10) ;  /* 0x0000000500347547 */ /* 0x000fea000b800000 */
[----:B------:R-:W-:Y:S01]  /*0800*/  UISETP.NE.U32.AND UP0, UPT, UR6, URZ, UPT ;  /* 0x000000ff0600728c */ /* 0x000fe2000bf05070 */
[----:B------:R-:W-:Y:S01]  /*0810*/  ISETP.NE.AND P0, PT, R6, RZ, PT ;  /* 0x000000ff0600720c */ /* 0x000fe20003f05270 */
[----:B------:R-:W-:Y:S02]  /*0820*/  IMAD.MOV.U32 R18, RZ, RZ, RZ ;  /* 0x000000ffff127224 */ /* 0x000fe400078e00ff */
[----:B------:R-:W-:-:S09]  /*0830*/  UISETP.NE.AND.EX UP0, UPT, UR7, URZ, UPT, UP0 ;  /* 0x000000ff0700728c */ /* 0x000fd2000bf05300 */
[----:B------:R-:W-:Y:S05]  /*0840*/  BRA.U !UP0, `(.L_x_11) ;  /* 0x00000001080c7547 */ /* 0x000fea000b800000 */
[----:B------:R-:W0:Y:S02]  /*0850*/  LDC.64 R18, c[0x0][0x3b0] ;  /* 0x0000ec00ff127b82 */ /* 0x000e240000000a00 */
[----:B0-----:R-:W-:-:S06]  /*0860*/  IMAD.WIDE R18, R0, 0x4, R18 ;  /* 0x0000000400127825 */ /* 0x001fcc00078e0212 */
[----:B------:R0:W5:Y:S02]  /*0870*/  LDG.E.CONSTANT R18, desc[UR4][R18.64] ;  /* 0x0000000412127981 */ /* 0x000164000c1e9900 */
.L_x_11:
[----:B------:R-:W-:Y:S05]  /*0880*/  @P0 BRA `(.L_x_12) ;  /* 0x00000000007c0947 */ /* 0x000fea0003800000 */
[-C--:B------:R-:W-:Y:S02]  /*0890*/  IABS R11, R13.reuse ;  /* 0x0000000d000b7213 */ /* 0x080fe40000000000 */
[----:B-----5:R-:W-:Y:S02]  /*08a0*/  IABS R20, R18 ;  /* 0x0000001200147213 */ /* 0x020fe40000000000 */
[----:B------:R-:W1:Y:S01]  /*08b0*/  I2F.RP R9, R11 ;  /* 0x0000000b00097306 */ /* 0x000e620000209400 */
[-C--:B------:R-:W-:Y:S02]  /*08c0*/  IABS R21, R13.reuse ;  /* 0x0000000d00157213 */ /* 0x080fe40000000000 */
[----:B------:R-:W-:-:S04]  /*08d0*/  LOP3.LUT R18, R18, R13, RZ, 0x3c, !PT ;  /* 0x0000000d12127212 */ /* 0x000fc800078e3cff */
[----:B------:R-:W-:Y:S01]  /*08e0*/  ISETP.GE.AND P2, PT, R18, RZ, PT ;  /* 0x000000ff1200720c */ /* 0x000fe20003f46270 */
[----:B-1----:R-:W1:Y:S02]  /*08f0*/  MUFU.RCP R9, R9 ;  /* 0x0000000900097308 */ /* 0x002e640000001000 */
[----:B-1----:R-:W-:Y:S02]  /*0900*/  IADD3 R4, PT, PT, R9, 0xffffffe, RZ ;  /* 0x0ffffffe09047810 */ /* 0x002fe40007ffe0ff */
[----:B------:R-:W-:-:S04]  /*0910*/  IADD3 R9, PT, PT, RZ, -R21, RZ ;  /* 0x80000015ff097210 */ /* 0x000fc80007ffe0ff */
[----:B------:R1:W2:Y:S02]  /*0920*/  F2I.FTZ.U32.TRUNC.NTZ R5, R4 ;  /* 0x0000000400057305 */ /* 0x0002a4000021f000 */
[----:B-1----:R-:W-:Y:S02]  /*0930*/  IMAD.MOV.U32 R4, RZ, RZ, RZ ;  /* 0x000000ffff047224 */ /* 0x002fe400078e00ff */
[----:B--2---:R-:W-:-:S04]  /*0940*/  IMAD.MOV R10, RZ, RZ, -R5 ;  /* 0x000000ffff0a7224 */ /* 0x004fc800078e0a05 */
[----:B0-----:R-:W-:Y:S02]  /*0950*/  IMAD R19, R10, R11, RZ ;  /* 0x0000000b0a137224 */ /* 0x001fe400078e02ff */
[----:B------:R-:W-:Y:S02]  /*0960*/  IMAD.MOV.U32 R10, RZ, RZ, R20 ;  /* 0x000000ffff0a7224 */ /* 0x000fe400078e0014 */
[----:B------:R-:W-:-:S06]  /*0970*/  IMAD.HI.U32 R5, R5, R19, R4 ;  /* 0x0000001305057227 */ /* 0x000fcc00078e0004 */
[----:B------:R-:W-:-:S04]  /*0980*/  IMAD.HI.U32 R5, R5, R10, RZ ;  /* 0x0000000a05057227 */ /* 0x000fc800078e00ff */
[----:B------:R-:W-:-:S05]  /*0990*/  IMAD R4, R5, R9, R10 ;  /* 0x0000000905047224 */ /* 0x000fca00078e020a */
[----:B------:R-:W-:-:S13]  /*09a0*/  ISETP.GT.U32.AND P1, PT, R11, R4, PT ;  /* 0x000000040b00720c */ /* 0x000fda0003f24070 */
[----:B------:R-:W-:Y:S02]  /*09b0*/  @!P1 IMAD.IADD R4, R4, 0x1, -R11 ;  /* 0x0000000104049824 */ /* 0x000fe400078e0a0b */
[----:B------:R-:W-:Y:S01]  /*09c0*/  @!P1 VIADD R5, R5, 0x1 ;  /* 0x0000000105059836 */ /* 0x000fe20000000000 */
[----:B------:R-:W-:Y:S02]  /*09d0*/  ISETP.NE.AND P1, PT, R13, RZ, PT ;  /* 0x000000ff0d00720c */ /* 0x000fe40003f25270 */
[----:B------:R-:W-:Y:S01]  /*09e0*/  ISETP.GE.U32.AND P0, PT, R4, R11, PT ;  /* 0x0000000b0400720c */ /* 0x000fe20003f06070 */
[----:B------:R-:W-:Y:S02]  /*09f0*/  IMAD.MOV.U32 R11, RZ, RZ, RZ ;  /* 0x000000ffff0b7224 */ /* 0x000fe400078e00ff */
[----:B------:R-:W-:-:S10]  /*0a00*/  IMAD.MOV.U32 R4, RZ, RZ, RZ ;  /* 0x000000ffff047224 */ /* 0x000fd400078e00ff */
[----:B------:R-:W-:-:S05]  /*0a10*/  @P0 VIADD R5, R5, 0x1 ;  /* 0x0000000105050836 */ /* 0x000fca0000000000 */
[----:B------:R-:W-:-:S05]  /*0a20*/  MOV R9, R5 ;  /* 0x0000000500097202 */ /* 0x000fca0000000f00 */
[----:B------:R-:W-:Y:S01]  /*0a30*/  @!P2 IMAD.MOV R9, RZ, RZ, -R9 ;  /* 0x000000ffff09a224 */ /* 0x000fe200078e0a09 */
[----:B------:R-:W-:-:S04]  /*0a40*/  @!P1 LOP3.LUT R9, RZ, R13, RZ, 0x33, !PT ;  /* 0x0000000dff099212 */ /* 0x000fc800078e33ff */
[----:B------:R-:W-:Y:S01]  /*0a50*/  SHF.R.S32.HI R10, RZ, 0x1f, R9 ;  /* 0x0000001fff0a7819 */ /* 0x000fe20000011409 */
[----:B------:R-:W-:Y:S01]  /*0a60*/  IMAD R5, R9, R13, R13 ;  /* 0x0000000d09057224 */ /* 0x000fe200078e020d */
[----:B------:R-:W-:Y:S06]  /*0a70*/  BRA `(.L_x_13) ;  /* 0x0000000800dc7947 */ /* 0x000fec0003800000 */
.L_x_12:
[----:B-----5:R-:W-:-:S13]  /*0a80*/  ISETP.GE.AND P0, PT, R18, R5, PT ;  /* 0x000000051200720c */ /* 0x020fda0003f06270 */
[----:B------:R-:W-:Y:S05]  /*0a90*/  @!P0 BRA `(.L_x_13) ;  /* 0x0000000800d48947 */ /* 0x000fea0003800000 */
[-C--:B------:R-:W-:Y:S01]  /*0aa0*/  IABS R21, R13.reuse ;  /* 0x0000000d00157213 */ /* 0x080fe20000000000 */
[----:B------:R-:W-:Y:S01]  /*0ab0*/  IMAD.IADD R4, R18, 0x1, -R5 ;  /* 0x0000000112047824 */ /* 0x000fe200078e0a05 */
[----:B------:R-:W-:Y:S02]  /*0ac0*/  IABS R18, R13 ;  /* 0x0000000d00127213 */ /* 0x000fe40000000000 */
[----:B------:R-:W1:Y:S03]  /*0ad0*/  I2F.RP R11, R21 ;  /* 0x00000015000b7306 */ /* 0x000e660000209400 */
[----:B------:R-:W-:Y:S02]  /*0ae0*/  IMAD.MOV R22, RZ, RZ, -R18 ;  /* 0x000000ffff167224 */ /* 0x000fe400078e0a12 */
[----:B------:R-:W-:-:S03]  /*0af0*/  HFMA2 R18, -RZ, RZ, 0, 0 ;  /* 0x00000000ff127431 */ /* 0x000fc600000001ff */
[----:B-1----:R-:W0:Y:S02]  /*0b00*/  MUFU.RCP R11, R11 ;  /* 0x0000000b000b7308 */ /* 0x002e240000001000 */
[----:B0-----:R-:W-:-:S06]  /*0b10*/  IADD3 R19, PT, PT, R11, 0xffffffe, RZ ;  /* 0x0ffffffe0b137810 */ /* 0x001fcc0007ffe0ff */
[----:B------:R-:W0:Y:S02]  /*0b20*/  F2I.FTZ.U32.TRUNC.NTZ R19, R19 ;  /* 0x0000001300137305 */ /* 0x000e24000021f000 */
[----:B0-----:R-:W-:-:S04]  /*0b30*/  IMAD.MOV R20, RZ, RZ, -R19 ;  /* 0x000000ffff147224 */ /* 0x001fc800078e0a13 */
[----:B------:R-:W-:Y:S01]  /*0b40*/  IMAD R23, R20, R21, RZ ;  /* 0x0000001514177224 */ /* 0x000fe200078e02ff */
[----:B------:R-:W-:Y:S02]  /*0b50*/  IABS R20, R4 ;  /* 0x0000000400147213 */ /* 0x000fe40000000000 */
[----:B------:R-:W-:Y:S01]  /*0b60*/  LOP3.LUT R4, R4, R13, RZ, 0x3c, !PT ;  /* 0x0000000d04047212 */ /* 0x000fe200078e3cff */
[----:B------:R-:W-:-:S03]  /*0b70*/  IMAD.HI.U32 R23, R19, R23, R18 ;  /* 0x0000001713177227 */ /* 0x000fc600078e0012 */
[----:B------:R-:W-:Y:S01]  /*0b80*/  ISETP.GE.AND P2, PT, R4, RZ, PT ;  /* 0x000000ff0400720c */ /* 0x000fe20003f46270 */
[----:B------:R-:W-:Y:S02]  /*0b90*/  IMAD.MOV.U32 R18, RZ, RZ, R20 ;  /* 0x000000ffff127224 */ /* 0x000fe400078e0014 */
[----:B------:R-:W-:Y:S02]  /*0ba0*/  IMAD.MOV.U32 R19, RZ, RZ, R22 ;  /* 0x000000ffff137224 */ /* 0x000fe400078e0016 */
[----:B------:R-:W-:-:S04]  /*0bb0*/  IMAD.HI.U32 R11, R23, R18, RZ ;  /* 0x00000012170b7227 */ /* 0x000fc800078e00ff */
[----:B------:R-:W-:-:S05]  /*0bc0*/  IMAD R18, R11, R19, R18 ;  /* 0x000000130b127224 */ /* 0x000fca00078e0212 */
[----:B------:R-:W-:-:S13]  /*0bd0*/  ISETP.GT.U32.AND P1, PT, R21, R18, PT ;  /* 0x000000121500720c */ /* 0x000fda0003f24070 */
[----:B------:R-:W-:Y:S01]  /*0be0*/  @!P1 IMAD.IADD R18, R18, 0x1, -R21 ;  /* 0x0000000112129824 */ /* 0x000fe200078e0a15 */
[----:B------:R-:W-:Y:S02]  /*0bf0*/  @!P1 IADD3 R11, PT, PT, R11, 0x1, RZ ;  /* 0x000000010b0b9810 */ /* 0x000fe40007ffe0ff */
[----:B------:R-:W-:Y:S02]  /*0c00*/  ISETP.NE.AND P1, PT, R13, RZ, PT ;  /* 0x000000ff0d00720c */ /* 0x000fe40003f25270 */
[----:B------:R-:W-:-:S13]  /*0c10*/  ISETP.GE.U32.AND P0, PT, R18, R21, PT ;  /* 0x000000151200720c */ /* 0x000fda0003f06070 */
[----:B------:R-:W-:-:S04]  /*0c20*/  @P0 VIADD R11, R11, 0x1 ;  /* 0x000000010b0b0836 */ /* 0x000fc80000000000 */
[----:B------:R-:W-:Y:S01]  /*0c30*/  @!P2 IMAD.MOV R11, RZ, RZ, -R11 ;  /* 0x000000ffff0ba224 */ /* 0x000fe200078e0a0b */
[----:B------:R-:W-:-:S05]  /*0c40*/  @!P1 LOP3.LUT R11, RZ, R13, RZ, 0x33, !PT ;  /* 0x0000000dff0b9212 */ /* 0x000fca00078e33ff */
[C---:B------:R-:W-:Y:S02]  /*0c50*/  VIADD R4, R11.reuse, 0x1 ;  /* 0x000000010b047836 */ /* 0x040fe40000000000 */
[----:B------:R-:W-:Y:S01]  /*0c60*/  IMAD R18, R11, R13, R13 ;  /* 0x0000000d0b127224 */ /* 0x000fe200078e020d */
[----:B------:R-:W-:Y:S02]  /*0c70*/  MOV R11, RZ ;  /* 0x000000ff000b7202 */ /* 0x000fe40000000f00 */
[----:B------:R-:W-:Y:S01]  /*0c80*/  IADD3 R9, P0, PT, R4, R9, RZ ;  /* 0x0000000904097210 */ /* 0x000fe20007f1e0ff */
[----:B------:R-:W-:-:S03]  /*0c90*/  IMAD.IADD R5, R5, 0x1, R18 ;  /* 0x0000000105057824 */ /* 0x000fc600078e0212 */
[----:B------:R-:W-:Y:S01]  /*0ca0*/  LEA.HI.X.SX32 R10, R4, R10, 0x1, P0 ;  /* 0x0000000a040a7211 */ /* 0x000fe200000f0eff */
[----:B------:R-:W-:Y:S01]  /*0cb0*/  IMAD.MOV.U32 R4, RZ, RZ, RZ ;  /* 0x000000ffff047224 */ /* 0x000fe200078e00ff */
[----:B------:R-:W-:Y:S07]  /*0cc0*/  BRA `(.L_x_13) ;  /* 0x0000000800487947 */ /* 0x000fee0003800000 */
.L_x_10:
[----:B------:R-:W5:Y:S01]  /*0cd0*/  LDG.E.64.CONSTANT R18, desc[UR4][R18.64] ;  /* 0x0000000412127981 */ /* 0x000f62000c1e9b00 */
[----:B------:R-:W-:-:S13]  /*0ce0*/  ISETP.NE.AND P0, PT, R6, RZ, PT ;  /* 0x000000ff0600720c */ /* 0x000fda0003f05270 */
[----:B------:R-:W-:Y:S05]  /*0cf0*/  @P0 BRA `(.L_x_14) ;  /* 0x0000000000ac0947 */ /* 0x000fea0003800000 */
[----:B-----5:R-:W-:Y:S01]  /*0d00*/  LOP3.LUT R4, R19, R17, RZ, 0xfc, !PT ;  /* 0x0000001113047212 */ /* 0x020fe200078efcff */
[----:B------:R-:W-:Y:S03]  /*0d10*/  BSSY.RECONVERGENT B1, `(.L_x_15) ;  /* 0x000001f000017945 */ /* 0x000fe60003800200 */
[----:B------:R-:W-:-:S13]  /*0d20*/  ISETP.NE.U32.AND P0, PT, R4, RZ, PT ;  /* 0x000000ff0400720c */ /* 0x000fda0003f05070 */
[----:B------:R-:W-:Y:S05]  /*0d30*/  @P0 BRA `(.L_x_16) ;  /* 0x0000000000500947 */ /* 0x000fea0003800000 */
[----:B------:R-:W0:Y:S01]  /*0d40*/  I2F.U32.RP R4, R16 ;  /* 0x0000001000047306 */ /* 0x000e220000209000 */
[----:B------:R-:W-:Y:S01]  /*0d50*/  ISETP.NE.U32.AND P2, PT, R16, RZ, PT ;  /* 0x000000ff1000720c */ /* 0x000fe20003f45070 */
[----:B------:R-:W-:-:S06]  /*0d60*/  IMAD.MOV.U32 R10, RZ, RZ, RZ ;  /* 0x000000ffff0a7224 */ /* 0x000fcc00078e00ff */
[----:B0-----:R-:W0:Y:S02]  /*0d70*/  MUFU.RCP R4, R4 ;  /* 0x0000000400047308 */ /* 0x001e240000001000 */
[----:B0-----:R-:W-:-:S06]  /*0d80*/  VIADD R8, R4, 0xffffffe ;  /* 0x0ffffffe04087836 */ /* 0x001fcc0000000000 */
[----:B------:R0:W1:Y:S02]  /*0d90*/  F2I.FTZ.U32.TRUNC.NTZ R9, R8 ;  /* 0x0000000800097305 */ /* 0x000064000021f000 */
[----:B0-----:R-:W-:Y:S01]  /*0da0*/  IMAD.MOV.U32 R8, RZ, RZ, RZ ;  /* 0x000000ffff087224 */ /* 0x001fe200078e00ff */
[----:B-1----:R-:W-:-:S05]  /*0db0*/  IADD3 R7, PT, PT, RZ, -R9, RZ ;  /* 0x80000009ff077210 */ /* 0x002fca0007ffe0ff */
[----:B------:R-:W-:-:S04]  /*0dc0*/  IMAD R7, R7, R16, RZ ;  /* 0x0000001007077224 */ /* 0x000fc800078e02ff */
[----:B------:R-:W-:-:S06]  /*0dd0*/  IMAD.HI.U32 R9, R9, R7, R8 ;  /* 0x0000000709097227 */ /* 0x000fcc00078e0008 */
[----:B------:R-:W-:-:S04]  /*0de0*/  IMAD.HI.U32 R9, R9, R18, RZ ;  /* 0x0000001209097227 */ /* 0x000fc800078e00ff */
[----:B------:R-:W-:-:S04]  /*0df0*/  IMAD.MOV R7, RZ, RZ, -R9 ;  /* 0x000000ffff077224 */ /* 0x000fc800078e0a09 */
[----:B------:R-:W-:-:S05]  /*0e00*/  IMAD R7, R16, R7, R18 ;  /* 0x0000000710077224 */ /* 0x000fca00078e0212 */
[----:B------:R-:W-:-:S13]  /*0e10*/  ISETP.GE.U32.AND P0, PT, R7, R16, PT ;  /* 0x000000100700720c */ /* 0x000fda0003f06070 */
[----:B------:R-:W-:Y:S01]  /*0e20*/  @P0 IMAD.IADD R7, R7, 0x1, -R16 ;  /* 0x0000000107070824 */ /* 0x000fe200078e0a10 */
[----:B------:R-:W-:-:S04]  /*0e30*/  @P0 IADD3 R9, PT, PT, R9, 0x1, RZ ;  /* 0x0000000109090810 */ /* 0x000fc80007ffe0ff */
[----:B------:R-:W-:-:S13]  /*0e40*/  ISETP.GE.U32.AND P1, PT, R7, R16, PT ;  /* 0x000000100700720c */ /* 0x000fda0003f26070 */
[----:B------:R-:W-:Y:S01]  /*0e50*/  @P1 VIADD R9, R9, 0x1 ;  /* 0x0000000109091836 */ /* 0x000fe20000000000 */
[----:B------:R-:W-:Y:S01]  /*0e60*/  @!P2 LOP3.LUT R9, RZ, R16, RZ, 0x33, !PT ;  /* 0x00000010ff09a212 */ /* 0x000fe200078e33ff */
[----:B------:R-:W-:Y:S06]  /*0e70*/  BRA `(.L_x_17) ;  /* 0x0000000000207947 */ /* 0x000fec0003800000 */
.L_x_16:
[----:B------:R-:W-:Y:S01]  /*0e80*/  IMAD.MOV.U32 R26, RZ, RZ, R18 ;  /* 0x000000ffff1a7224 */ /* 0x000fe200078e0012 */
[----:B------:R-:W-:Y:S01]  /*0e90*/  MOV R30, R19 ;  /* 0x00000013001e7202 */ /* 0x000fe20000000f00 */
[----:B------:R-:W-:Y:S01]  /*0ea0*/  IMAD.MOV.U32 R29, RZ, RZ, R16 ;  /* 0x000000ffff1d7224 */ /* 0x000fe200078e0010 */
[----:B------:R-:W-:Y:S01]  /*0eb0*/  MOV R28, 0xee0 ;  /* 0x00000ee0001c7802 */ /* 0x000fe20000000f00 */
[----:B------:R-:W-:-:S07]  /*0ec0*/  IMAD.MOV.U32 R27, RZ, RZ, R17 ;  /* 0x000000ffff1b7224 */ /* 0x000fce00078e0011 */
[----:B------:R-:W-:Y:S05]  /*0ed0*/  CALL.REL.NOINC `($__internal_0_$__cuda_sm20_div_s64) ;  /* 0x0000000800507944 */ /* 0x000fea0003c00000 */
[----:B------:R-:W-:Y:S01]  /*0ee0*/  IMAD.MOV.U32 R9, RZ, RZ, R20 ;  /* 0x000000ffff097224 */ /* 0x000fe200078e0014 */
[----:B------:R-:W-:-:S07]  /*0ef0*/  MOV R10, R21 ;  /* 0x00000015000a7202 */ /* 0x000fce0000000f00 */
.L_x_17:
[----:B------:R-:W-:Y:S05]  /*0f00*/  BSYNC.RECONVERGENT B1 ;  /* 0x0000000000017941 */ /* 0x000fea0003800200 */
.L_x_15:
[----:B------:R-:W-:Y:S02]  /*0f10*/  IMAD R4, R10, R16, RZ ;  /* 0x000000100a047224 */ /* 0x000fe400078e02ff */
[----:B------:R-:W-:-:S04]  /*0f20*/  IMAD.WIDE.U32 R20, R16, R9, R16 ;  /* 0x0000000910147225 */ /* 0x000fc800078e0010 */
[----:B------:R-:W-:Y:S01]  /*0f30*/  IMAD R7, R17, R9, R4 ;  /* 0x0000000911077224 */ /* 0x000fe200078e0204 */
[----:B------:R-:W-:Y:S01]  /*0f40*/  MOV R8, R20 ;  /* 0x0000001400087202 */ /* 0x000fe20000000f00 */
[----:B------:R-:W-:Y:S02]  /*0f50*/  IMAD.MOV.U32 R25, RZ, RZ, R18 ;  /* 0x000000ffff197224 */ /* 0x000fe400078e0012 */
[----:B------:R-:W-:Y:S02]  /*0f60*/  IMAD.MOV.U32 R27, RZ, RZ, R19 ;  /* 0x000000ffff1b7224 */ /* 0x000fe400078e0013 */
[----:B------:R-:W-:Y:S02]  /*0f70*/  IMAD.IADD R7, R21, 0x1, R7 ;  /* 0x0000000115077824 */ /* 0x000fe400078e0207 */
[----:B------:R-:W-:Y:S02]  /*0f80*/  IMAD.MOV.U32 R11, RZ, RZ, RZ ;  /* 0x000000ffff0b7224 */ /* 0x000fe400078e00ff */
[----:B------:R-:W-:Y:S01]  /*0f90*/  IMAD.MOV.U32 R4, RZ, RZ, RZ ;  /* 0x000000ffff047224 */ /* 0x000fe200078e00ff */
[----:B------:R-:W-:Y:S06]  /*0fa0*/  BRA `(.L_x_13) ;  /* 0x0000000400907947 */ /* 0x000fec0003800000 */
.L_x_14:
[-C--:B-----5:R-:W-:Y:S02]  /*0fb0*/  ISETP.LT.U32.AND P2, PT, R18, R25.reuse, PT ;  /* 0x000000191200720c */ /* 0x0a0fe40003f41070 */
[----:B------:R-:W-:Y:S02]  /*0fc0*/  LOP3.LUT P1, RZ, R12, 0xff, RZ, 0xc0, !PT ;  /* 0x000000ff0cff7812 */ /* 0x000fe4000782c0ff */
[----:B------:R-:W-:Y:S02]  /*0fd0*/  ISETP.GE.U32.AND P0, PT, R18, R25, PT ;  /* 0x000000191200720c */ /* 0x000fe40003f06070 */
[CC--:B------:R-:W-:Y:S02]  /*0fe0*/  ISETP.LT.OR.EX P1, PT, R19.reuse, R27.reuse, !P1, P2 ;  /* 0x0000001b1300720c */ /* 0x0c0fe40004f21720 */
[----:B------:R-:W-:-:S11]  /*0ff0*/  ISETP.GE.AND.EX P0, PT, R19, R27, PT, P0 ;  /* 0x0000001b1300720c */ /* 0x000fd60003f06300 */
[----:B------:R-:W-:Y:S05]  /*1000*/  @P1 BRA `(.L_x_18) ;  /* 0x0000000000c41947 */ /* 0x000fea0003800000 */
[----:B------:R-:W-:Y:S01]  /*1010*/  ISETP.GE.U32.AND P0, PT, R18, R8, PT ;  /* 0x000000081200720c */ /* 0x000fe20003f06070 */
[----:B------:R-:W-:Y:S01]  /*1020*/  IMAD.MOV.U32 R12, RZ, RZ, 0x1 ;  /* 0x00000001ff0c7424 */ /* 0x000fe200078e00ff */
[----:B------:R-:W-:Y:S01]  /*1030*/  MOV R25, R18 ;  /* 0x0000001200197202 */ /* 0x000fe20000000f00 */
[----:B------:R-:W-:Y:S01]  /*1040*/  IMAD.MOV.U32 R27, RZ, RZ, R19 ;  /* 0x000000ffff1b7224 */ /* 0x000fe200078e0013 */
[----:B------:R-:W-:-:S13]  /*1050*/  ISETP.GE.AND.EX P0, PT, R19, R7, PT, P0 ;  /* 0x000000071300720c */ /* 0x000fda0003f06300 */
[----:B------:R-:W-:Y:S05]  /*1060*/  @!P0 BRA `(.L_x_13) ;  /* 0x0000000400608947 */ /* 0x000fea0003800000 */
[----:B------:R-:W-:Y:S01]  /*1070*/  IADD3 R26, P0, PT, R18, -R8, RZ ;  /* 0x80000008121a7210 */ /* 0x000fe20007f1e0ff */
[----:B------:R-:W-:Y:S04]  /*1080*/  BSSY.RECONVERGENT B1, `(.L_x_19) ;  /* 0x000001d000017945 */ /* 0x000fe80003800200 */
[----:B------:R-:W-:-:S05]  /*1090*/  IMAD.X R30, R19, 0x1, ~R7, P0 ;  /* 0x00000001131e7824 */ /* 0x000fca00000e0e07 */
[----:B------:R-:W-:-:S04]  /*10a0*/  LOP3.LUT R4, R30, R17, RZ, 0xfc, !PT ;  /* 0x000000111e047212 */ /* 0x000fc800078efcff */
[----:B------:R-:W-:-:S13]  /*10b0*/  ISETP.NE.U32.AND P0, PT, R4, RZ, PT ;  /* 0x000000ff0400720c */ /* 0x000fda0003f05070 */
[----:B------:R-:W-:Y:S05]  /*10c0*/  @P0 BRA `(.L_x_20) ;  /* 0x0000000000500947 */ /* 0x000fea0003800000 */
[----:B------:R-:W0:Y:S01]  /*10d0*/  I2F.U32.RP R4, R16 ;  /* 0x0000001000047306 */ /* 0x000e220000209000 */
[----:B------:R-:W-:Y:S01]  /*10e0*/  IMAD.MOV.U32 R20, RZ, RZ, RZ ;  /* 0x000000ffff147224 */ /* 0x000fe200078e00ff */
[----:B------:R-:W-:-:S06]  /*10f0*/  ISETP.NE.U32.AND P2, PT, R16, RZ, PT ;  /* 0x000000ff1000720c */ /* 0x000fcc0003f45070 */
[----:B0-----:R-:W0:Y:S02]  /*1100*/  MUFU.RCP R4, R4 ;  /* 0x0000000400047308 */ /* 0x001e240000001000 */
[----:B0-----:R-:W-:-:S06]  /*1110*/  VIADD R21, R4, 0xffffffe ;  /* 0x0ffffffe04157836 */ /* 0x001fcc0000000000 */
[----:B------:R-:W0:Y:S02]  /*1120*/  F2I.FTZ.U32.TRUNC.NTZ R21, R21 ;  /* 0x0000001500157305 */ /* 0x000e24000021f000 */
[----:B0-----:R-:W-:-:S05]  /*1130*/  IADD3 R11, PT, PT, RZ, -R21, RZ ;  /* 0x80000015ff0b7210 */ /* 0x001fca0007ffe0ff */
[----:B------:R-:W-:-:S04]  /*1140*/  IMAD R11, R11, R16, RZ ;  /* 0x000000100b0b7224 */ /* 0x000fc800078e02ff */
[----:B------:R-:W-:-:S04]  /*1150*/  IMAD.HI.U32 R11, R21, R11, R20 ;  /* 0x0000000b150b7227 */ /* 0x000fc800078e0014 */
[----:B------:R-:W-:Y:S02]  /*1160*/  IMAD.MOV.U32 R21, RZ, RZ, RZ ;  /* 0x000000ffff157224 */ /* 0x000fe400078e00ff */
        /* <DEDUP_REMOVED lines=10> */
.L_x_20:
[----:B------:R-:W-:Y:S01]  /*1210*/  IMAD.MOV.U32 R29, RZ, RZ, R16 ;  /* 0x000000ffff1d7224 */ /* 0x000fe200078e0010 */
[----:B------:R-:W-:Y:S02]  /*1220*/  MOV R27, R17 ;  /* 0x00000011001b7202 */ /* 0x000fe40000000f00 */
[----:B------:R-:W-:-:S07]  /*1230*/  MOV R28, 0x1250 ;  /* 0x00001250001c7802 */ /* 0x000fce0000000f00 */
[----:B------:R-:W-:Y:S05]  /*1240*/  CALL.REL.NOINC `($__internal_0_$__cuda_sm20_div_s64) ;  /* 0x0000000400747944 */ /* 0x000fea0003c00000 */
.L_x_21:
[----:B------:R-:W-:Y:S05]  /*1250*/  BSYNC.RECONVERGENT B1 ;  /* 0x0000000000017941 */ /* 0x000fea0003800200 */
.L_x_19:
[-C--:B------:R-:W-:Y:S01]  /*1260*/  IMAD R11, R17, R20.reuse, RZ ;  /* 0x00000014110b7224 */ /* 0x080fe200078e02ff */
[----:B------:R-:W-:Y:S01]  /*1270*/  IADD3 R9, P0, P1, R20, 0x1, R9 ;  /* 0x0000000114097810 */ /* 0x000fe2000791e009 */
[----:B------:R-:W-:-:S04]  /*1280*/  IMAD.WIDE.U32 R22, R16, R20, R16 ;  /* 0x0000001410167225 */ /* 0x000fc800078e0010 */
[----:B------:R-:W-:Y:S01]  /*1290*/  HFMA2 R4, -RZ, RZ, 0, 0 ;  /* 0x00000000ff047431 */ /* 0x000fe200000001ff */
[----:B------:R-:W-:Y:S01]  /*12a0*/  IADD3.X R10, PT, PT, R21, RZ, R10, P0, P1 ;  /* 0x000000ff150a7210 */ /* 0x000fe200007e240a */
[----:B------:R-:W-:Y:S01]  /*12b0*/  IMAD R11, R16, R21, R11 ;  /* 0x00000015100b7224 */ /* 0x000fe200078e020b */
[----:B------:R-:W-:Y:S01]  /*12c0*/  IADD3 R8, P2, PT, R8, R22, RZ ;  /* 0x0000001608087210 */ /* 0x000fe20007f5e0ff */
[----:B------:R-:W-:Y:S02]  /*12d0*/  IMAD.MOV.U32 R25, RZ, RZ, R18 ;  /* 0x000000ffff197224 */ /* 0x000fe400078e0012 */
[----:B------:R-:W-:Y:S01]  /*12e0*/  IMAD.MOV.U32 R27, RZ, RZ, R19 ;  /* 0x000000ffff1b7224 */ /* 0x000fe200078e0013 */
[----:B------:R-:W-:Y:S01]  /*12f0*/  IADD3.X R7, PT, PT, R7, R23, R11, P2, !PT ;  /* 0x0000001707077210 */ /* 0x000fe200017fe40b */
[----:B------:R-:W-:Y:S01]  /*1300*/  IMAD.MOV.U32 R11, RZ, RZ, RZ ;  /* 0x000000ffff0b7224 */ /* 0x000fe200078e00ff */
[----:B------:R-:W-:Y:S07]  /*1310*/  BRA `(.L_x_13) ;  /* 0x0000000000b47947 */ /* 0x000fee0003800000 */
.L_x_18:
[----:B------:R-:W-:Y:S01]  /*1320*/  LOP3.LUT R20, R19, R17, RZ, 0xfc, !PT ;  /* 0x0000001113147212 */ /* 0x000fe200078efcff */
[----:B------:R-:W-:Y:S03]  /*1330*/  BSSY.RECONVERGENT B1, `(.L_x_22) ;  /* 0x000001d000017945 */ /* 0x000fe60003800200 */
[----:B------:R-:W-:-:S13]  /*1340*/  ISETP.NE.U32.AND P1, PT, R20, RZ, PT ;  /* 0x000000ff1400720c */ /* 0x000fda0003f25070 */
[----:B------:R-:W-:Y:S05]  /*1350*/  @P1 BRA `(.L_x_23) ;  /* 0x0000000000501947 */ /* 0x000fea0003800000 */
[----:B------:R-:W0:Y:S01]  /*1360*/  I2F.U32.RP R22, R16 ;  /* 0x0000001000167306 */ /* 0x000e220000209000 */
[----:B------:R-:W-:-:S07]  /*1370*/  ISETP.NE.U32.AND P3, PT, R16, RZ, PT ;  /* 0x000000ff1000720c */ /* 0x000fce0003f65070 */
[----:B0-----:R-:W0:Y:S02]  /*1380*/  MUFU.RCP R22, R22 ;  /* 0x0000001600167308 */ /* 0x001e240000001000 */
[----:B0-----:R-:W-:-:S06]  /*1390*/  VIADD R20, R22, 0xffffffe ;  /* 0x0ffffffe16147836 */ /* 0x001fcc0000000000 */
[----:B------:R0:W1:Y:S02]  /*13a0*/  F2I.FTZ.U32.TRUNC.NTZ R21, R20 ;  /* 0x0000001400157305 */ /* 0x000064000021f000 */
[----:B0-----:R-:W-:Y:S02]  /*13b0*/  IMAD.MOV.U32 R20, RZ, RZ, RZ ;  /* 0x000000ffff147224 */ /* 0x001fe400078e00ff */
[----:B-1----:R-:W-:-:S04]  /*13c0*/  IMAD.MOV R23, RZ, RZ, -R21 ;  /* 0x000000ffff177224 */ /* 0x002fc800078e0a15 */
[----:B------:R-:W-:-:S04]  /*13d0*/  IMAD R23, R23, R16, RZ ;  /* 0x0000001017177224 */ /* 0x000fc800078e02ff */
[----:B------:R-:W-:-:S06]  /*13e0*/  IMAD.HI.U32 R23, R21, R23, R20 ;  /* 0x0000001715177227 */ /* 0x000fcc00078e0014 */
[----:B------:R-:W-:-:S05]  /*13f0*/  IMAD.HI.U32 R20, R23, R18, RZ ;  /* 0x0000001217147227 */ /* 0x000fca00078e00ff */
[----:B------:R-:W-:-:S05]  /*1400*/  IADD3 R21, PT, PT, -R20, RZ, RZ ;  /* 0x000000ff14157210 */ /* 0x000fca0007ffe1ff */
[----:B------:R-:W-:-:S05]  /*1410*/  IMAD R21, R16, R21, R18 ;  /* 0x0000001510157224 */ /* 0x000fca00078e0212 */
[----:B------:R-:W-:-:S13]  /*1420*/  ISETP.GE.U32.AND P1, PT, R21, R16, PT ;  /* 0x000000101500720c */ /* 0x000fda0003f26070 */
[----:B------:R-:W-:Y:S02]  /*1430*/  @P1 IMAD.IADD R21, R21, 0x1, -R16 ;  /* 0x0000000115151824 */ /* 0x000fe400078e0a10 */
[----:B------:R-:W-:-:S03]  /*1440*/  @P1 VIADD R20, R20, 0x1 ;  /* 0x0000000114141836 */ /* 0x000fc60000000000 */
[----:B------:R-:W-:Y:S02]  /*1450*/  ISETP.GE.U32.AND P2, PT, R21, R16, PT ;  /* 0x000000101500720c */ /* 0x000fe40003f46070 */
[----:B------:R-:W-:-:S11]  /*1460*/  MOV R21, RZ ;  /* 0x000000ff00157202 */ /* 0x000fd60000000f00 */
[----:B------:R-:W-:Y:S01]  /*1470*/  @P2 VIADD R20, R20, 0x1 ;  /* 0x0000000114142836 */ /* 0x000fe20000000000 */
[----:B------:R-:W-:Y:S01]  /*1480*/  @!P3 LOP3.LUT R20, RZ, R16, RZ, 0x33, !PT ;  /* 0x00000010ff14b212 */ /* 0x000fe200078e33ff */
[----:B------:R-:W-:Y:S06]  /*1490*/  BRA `(.L_x_24) ;  /* 0x0000000000187947 */ /* 0x000fec0003800000 */
.L_x_23:
[----:B------:R-:W-:Y:S01]  /*14a0*/  IMAD.MOV.U32 R26, RZ, RZ, R18 ;  /* 0x000000ffff1a7224 */ /* 0x000fe200078e0012 */
[----:B------:R-:W-:Y:S01]  /*14b0*/  MOV R27, R17 ;  /* 0x00000011001b7202 */ /* 0x000fe20000000f00 */
[----:B------:R-:W-:Y:S01]  /*14c0*/  IMAD.MOV.U32 R30, RZ, RZ, R19 ;  /* 0x000000ffff1e7224 */ /* 0x000fe200078e0013 */
[----:B------:R-:W-:Y:S01]  /*14d0*/  MOV R28, 0x1500 ;  /* 0x00001500001c7802 */ /* 0x000fe20000000f00 */
[----:B------:R-:W-:-:S07]  /*14e0*/  IMAD.MOV.U32 R29, RZ, RZ, R16 ;  /* 0x000000ffff1d7224 */ /* 0x000fce00078e0010 */
[----:B------:R-:W-:Y:S05]  /*14f0*/  CALL.REL.NOINC `($__internal_0_$__cuda_sm20_div_s64) ;  /* 0x0000000000c87944 */ /* 0x000fea0003c00000 */
.L_x_24:
[----:B------:R-:W-:Y:S05]  /*1500*/  BSYNC.RECONVERGENT B1 ;  /* 0x0000000000017941 */ /* 0x000fea0003800200 */
.L_x_22:
[----:B------:R-:W-:Y:S01]  /*1510*/  ISETP.NE.U32.AND P1, PT, R20, R9, PT ;  /* 0x000000091400720c */ /* 0x000fe20003f25070 */
[----:B------:R-:W-:Y:S01]  /*1520*/  IMAD.MOV.U32 R25, RZ, RZ, R18 ;  /* 0x000000ffff197224 */ /* 0x000fe200078e0012 */
[----:B------:R-:W-:Y:S02]  /*1530*/  SEL R12, R12, RZ, P0 ;  /* 0x000000ff0c0c7207 */ /* 0x000fe40000000000 */
[----:B------:R-:W-:-:S13]  /*1540*/  ISETP.NE.AND.EX P1, PT, R21, R10, PT, P1 ;  /* 0x0000000a1500720c */ /* 0x000fda0003f25310 */
[----:B------:R-:W-:Y:S01]  /*1550*/  @P1 IMAD R27, R21, R16, RZ ;  /* 0x00000010151b1224 */ /* 0x000fe200078e02ff */
[----:B------:R-:W-:Y:S01]  /*1560*/  @P1 MOV R10, R21 ;  /* 0x00000015000a1202 */ /* 0x000fe20000000f00 */
[----:B------:R-:W-:Y:S01]  /*1570*/  @P1 IMAD.WIDE.U32 R22, R16, R20, R16 ;  /* 0x0000001410161225 */ /* 0x000fe200078e0010 */
[----:B------:R-:W-:-:S03]  /*1580*/  @P1 MOV R4, RZ ;  /* 0x000000ff00041202 */ /* 0x000fc60000000f00 */
[----:B------:R-:W-:Y:S02]  /*1590*/  @P1 IMAD R29, R17, R20, R27 ;  /* 0x00000014111d1224 */ /* 0x000fe400078e021b */
[----:B------:R-:W-:Y:S02]  /*15a0*/  IMAD.MOV.U32 R27, RZ, RZ, R19 ;  /* 0x000000ffff1b7224 */ /* 0x000fe400078e0013 */
[----:B------:R-:W-:Y:S02]  /*15b0*/  @P1 IMAD.MOV.U32 R9, RZ, RZ, R20 ;  /* 0x000000ffff091224 */ /* 0x000fe400078e0014 */
[----:B------:R-:W-:Y:S02]  /*15c0*/  @P1 IMAD.IADD R7, R23, 0x1, R29 ;  /* 0x0000000117071824 */ /* 0x000fe400078e021d */
[----:B------:R-:W-:Y:S02]  /*15d0*/  @P1 IMAD.MOV.U32 R8, RZ, RZ, R22 ;  /* 0x000000ffff081224 */ /* 0x000fe400078e0016 */
[----:B------:R-:W-:-:S07]  /*15e0*/  @P1 IMAD.MOV.U32 R11, RZ, RZ, RZ ;  /* 0x000000ffff0b1224 */ /* 0x000fce00078e00ff */
.L_x_13:
[----:B------:R-:W-:Y:S05]  /*15f0*/  BSYNC.RECONVERGENT B0 ;  /* 0x0000000000007941 */ /* 0x000fea0003800200 */
.L_x_9:
[----:B------:R-:W1:Y:S08]  /*1600*/  LDC.64 R20, c[0x0][0x388] ;  /* 0x0000e200ff147b82 */ /* 0x000e700000000a00 */
[----:B0-----:R-:W0:Y:S01]  /*1610*/  LDC.64 R18, c[0x0][0x390] ;  /* 0x0000e400ff127b82 */ /* 0x001e220000000a00 */
[----:B-1----:R-:W-:-:S06]  /*1620*/  IMAD.WIDE R20, R2, 0x4, R20 ;  /* 0x0000000402147825 */ /* 0x002fcc00078e0214 */
[----:B------:R-:W2:Y:S01]  /*1630*/  LDG.E.CONSTANT R21, desc[UR4][R20.64] ;  /* 0x0000000414157981 */ /* 0x000ea2000c1e9900 */
[----:B0-----:R-:W-:-:S05]  /*1640*/  IMAD.WIDE R22, R2, 0x4, R18 ;  /* 0x0000000402167825 */ /* 0x001fca00078e0212 */
[----:B------:R-:W3:Y:S01]  /*1650*/  LDG.E.CONSTANT R18, desc[UR4][R22.64] ;  /* 0x0000000416127981 */ /* 0x000ee2000c1e9900 */
[----:B------:R-:W-:Y:S01]  /*1660*/  BSSY.RECONVERGENT B0, `(.L_x_25) ;  /* 0x0000011000007945 */ /* 0x000fe20003800200 */
[----:B--2---:R-:W-:Y:S01]  /*1670*/  FADD R19, R21, R11 ;  /* 0x0000000b15137221 */ /* 0x004fe20000000000 */
[----:B------:R-:W-:-:S03]  /*1680*/  FSETP.GT.AND P2, PT, R11, -R21, PT ;  /* 0x800000150b00720b */ /* 0x000fc60003f44000 */
[----:B------:R-:W0:Y:S01]  /*1690*/  MUFU.RCP R24, R19 ;  /* 0x0000001300187308 */ /* 0x000e220000001000 */
[----:B------:R-:W-:Y:S02]  /*16a0*/  IMAD.MOV.U32 R11, RZ, RZ, R19 ;  /* 0x000000ffff0b7224 */ /* 0x000fe400078e0013 */
[----:B---3--:R-:W-:-:S05]  /*16b0*/  FFMA R18, R21, R18, R4 ;  /* 0x0000001215127223 */ /* 0x008fca0000000004 */
[----:B------:R-:W1:Y:S01]  /*16c0*/  FCHK P0, R18, R19 ;  /* 0x0000001312007302 */ /* 0x000e620000000000 */
[----:B0-----:R-:W-:-:S04]  /*16d0*/  FFMA R29, -R19, R24, 1 ;  /* 0x3f800000131d7423 */ /* 0x001fc80000000118 */
[----:B------:R-:W-:-:S04]  /*16e0*/  FFMA R29, R24, R29, R24 ;  /* 0x0000001d181d7223 */ /* 0x000fc80000000018 */
[----:B------:R-:W-:-:S04]  /*16f0*/  FFMA R4, R18, R29, RZ ;  /* 0x0000001d12047223 */ /* 0x000fc800000000ff */
[----:B------:R-:W-:-:S04]  /*1700*/  FFMA R20, -R19, R4, R18 ;  /* 0x0000000413147223 */ /* 0x000fc80000000112 */
[----:B------:R-:W-:Y:S01]  /*1710*/  FFMA R20, R29, R20, R4 ;  /* 0x000000141d147223 */ /* 0x000fe20000000004 */
[----:B------:R-:W-:Y:S01]  /*1720*/  IMAD.MOV.U32 R4, RZ, RZ, R18 ;  /* 0x000000ffff047224 */ /* 0x000fe200078e0012 */
[----:B-1----:R-:W-:Y:S06]  /*1730*/  @!P0 BRA `(.L_x_26) ;  /* 0x00000000000c8947 */ /* 0x002fec0003800000 */
[----:B------:R-:W-:-:S07]  /*1740*/  MOV R20, 0x1760 ;  /* 0x0000176000147802 */ /* 0x000fce0000000f00 */
[----:B------:R-:W-:Y:S05]  /*1750*/  CALL.REL.NOINC `($__internal_1_$__cuda_sm3x_div_rn_noftz_f32_slowpath) ;  /* 0x00000004007c7944 */ /* 0x000fea0003c00000 */
[----:B------:R-:W-:-:S07]  /*1760*/  IMAD.MOV.U32 R20, RZ, RZ, R18 ;  /* 0x000000ffff147224 */ /* 0x000fce00078e0012 */
.L_x_26:
[----:B------:R-:W-:Y:S05]  /*1770*/  BSYNC.RECONVERGENT B0 ;  /* 0x0000000000007941 */ /* 0x000fea0003800200 */
.L_x_25:
[----:B------:R-:W-:Y:S01]  /*1780*/  FSEL R21, R20, +QNAN , P2 ;  /* 0x7fffffff14157808 */ /* 0x000fe20001000000 */
[----:B------:R-:W-:Y:S01]  /*1790*/  IMAD.WIDE R18, R2, 0x4, R14 ;  /* 0x0000000402127825 */ /* 0x000fe200078e020e */
[----:B------:R-:W-:-:S03]  /*17a0*/  IADD3 R3, PT, PT, R3, 0x1, RZ ;  /* 0x0000000103037810 */ /* 0x000fc60007ffe0ff */
[----:B------:R-:W-:Y:S01]  /*17b0*/  VIADD R0, R0, 0x1 ;  /* 0x0000000100007836 */ /* 0x000fe20000000000 */
[----:B------:R0:W-:Y:S01]  /*17c0*/  STG.E desc[UR4][R18.64], R21 ;  /* 0x0000001512007986 */ /* 0x0001e2000c101904 */
[----:B------:R-:W-:Y:S01]  /*17d0*/  ISETP.NE.AND P0, PT, R3, RZ, PT ;  /* 0x000000ff0300720c */ /* 0x000fe20003f05270 */
[----:B------:R-:W-:Y:S02]  /*17e0*/  VIADD R6, R6, 0x1 ;  /* 0x0000000106067836 */ /* 0x000fe40000000000 */
[----:B------:R-:W-:-:S10]  /*17f0*/  VIADD R2, R2, UR9 ;  /* 0x0000000902027c36 */ /* 0x000fd40008000000 */
[----:B0-----:R-:W-:Y:S05]  /*1800*/  @P0 BRA `(.L_x_27) ;  /* 0xffffffec00e80947 */ /* 0x001fea000383ffff */
[----:B------:R-:W-:Y:S05]  /*1810*/  EXIT ;  /* 0x000000000000794d */ /* 0x000fea0003800000 */
        .weak           $__internal_0_$__cuda_sm20_div_s64
        .type           $__internal_0_$__cuda_sm20_div_s64,@function
        .size           $__internal_0_$__cuda_sm20_div_s64,($__internal_1_$__cuda_sm3x_div_rn_noftz_f32_slowpath - $__internal_0_$__cuda_sm20_div_s64)
$__internal_0_$__cuda_sm20_div_s64:
[----:B------:R-:W-:Y:S02]  /*1820*/  IADD3 R22, P2, PT, RZ, -R29, RZ ;  /* 0x8000001dff167210 */ /* 0x000fe40007f5e0ff */
[----:B------:R-:W-:Y:S02]  /*1830*/  ISETP.GE.AND P1, PT, R27, RZ, PT ;  /* 0x000000ff1b00720c */ /* 0x000fe40003f26270 */
[----:B------:R-:W-:Y:S02]  /*1840*/  IADD3.X R20, PT, PT, RZ, ~R27, RZ, P2, !PT ;  /* 0x8000001bff147210 */ /* 0x000fe400017fe4ff */
[----:B------:R-:W-:Y:S02]  /*1850*/  SEL R22, R22, R29, !P1 ;  /* 0x0000001d16167207 */ /* 0x000fe40004800000 */
[----:B------:R-:W-:Y:S02]  /*1860*/  SEL R23, R20, R27, !P1 ;  /* 0x0000001b14177207 */ /* 0x000fe40004800000 */
[----:B------:R-:W-:-:S02]  /*1870*/  ISETP.GE.AND P4, PT, R30, RZ, PT ;  /* 0x000000ff1e00720c */ /* 0x000fc40003f86270 */
[----:B------:R-:W0:Y:S08]  /*1880*/  I2F.U64.RP R31, R22 ;  /* 0x00000016001f7312 */ /* 0x000e300000309000 */
[----:B0-----:R-:W0:Y:S02]  /*1890*/  MUFU.RCP R31, R31 ;  /* 0x0000001f001f7308 */ /* 0x001e240000001000 */
[----:B0-----:R-:W-:-:S06]  /*18a0*/  VIADD R20, R31, 0x1ffffffe ;  /* 0x1ffffffe1f147836 */ /* 0x001fcc0000000000 */
[----:B------:R-:W0:Y:S02]  /*18b0*/  F2I.U64.TRUNC R20, R20 ;  /* 0x0000001400147311 */ /* 0x000e24000020d800 */
[----:B0-----:R-:W-:-:S04]  /*18c0*/  IMAD.WIDE.U32 R24, R20, R22, RZ ;  /* 0x0000001614187225 */ /* 0x001fc800078e00ff */
[----:B------:R-:W-:Y:S01]  /*18d0*/  IMAD R25, R20, R23, R25 ;  /* 0x0000001714197224 */ /* 0x000fe200078e0219 */
[----:B------:R-:W-:-:S03]  /*18e0*/  IADD3 R33, P1, PT, RZ, -R24, RZ ;  /* 0x80000018ff217210 */ /* 0x000fc60007f3e0ff */
[----:B------:R-:W-:Y:S02]  /*18f0*/  IMAD R25, R21, R22, R25 ;  /* 0x0000001615197224 */ /* 0x000fe400078e0219 */
[----:B------:R-:W-:-:S04]  /*1900*/  IMAD.HI.U32 R24, R20, R33, RZ ;  /* 0x0000002114187227 */ /* 0x000fc800078e00ff */
[----:B------:R-:W-:Y:S02]  /*1910*/  IMAD.X R35, RZ, RZ, ~R25, P1 ;  /* 0x000000ffff237224 */ /* 0x000fe400008e0e19 */
[----:B------:R-:W-:Y:S02]  /*1920*/  IMAD.MOV.U32 R25, RZ, RZ, R20 ;  /* 0x000000ffff197224 */ /* 0x000fe400078e0014 */
[----:B------:R-:W-:-:S04]  /*1930*/  IMAD.HI.U32 R31, R21, R35, RZ ;  /* 0x00000023151f7227 */ /* 0x000fc800078e00ff */
[----:B------:R-:W-:-:S05]  /*1940*/  IMAD.WIDE.U32 R24, P1, R20, R35, R24 ;  /* 0x0000002314187225 */ /* 0x000fca0007820018 */
[----:B------:R-:W-:Y:S01]  /*1950*/  IADD3.X R31, PT, PT, R31, R21, RZ, P1, !PT ;  /* 0x000000151f1f7210 */ /* 0x000fe20000ffe4ff */
[----:B------:R-:W-:-:S04]  /*1960*/  IMAD.HI.U32 R24, P2, R21, R33, R24 ;  /* 0x0000002115187227 */ /* 0x000fc80007840018 */
[----:B------:R-:W-:-:S05]  /*1970*/  IMAD R25, R21, R35, RZ ;  /* 0x0000002315197224 */ /* 0x000fca00078e02ff */
[----:B------:R-:W-:-:S04]  /*1980*/  IADD3 R25, P3, PT, R25, R24, RZ ;  /* 0x0000001819197210 */ /* 0x000fc80007f7e0ff */
[----:B------:R-:W-:Y:S01]  /*1990*/  IADD3.X R31, PT, PT, RZ, RZ, R31, P3, P2 ;  /* 0x000000ffff1f7210 */ /* 0x000fe20001fe441f */
[----:B------:R-:W-:-:S04]  /*19a0*/  IMAD.WIDE.U32 R20, R25, R22, RZ ;  /* 0x0000001619147225 */ /* 0x000fc800078e00ff */
[----:B------:R-:W-:Y:S01]  /*19b0*/  IMAD R21, R25, R23, R21 ;  /* 0x0000001719157224 */ /* 0x000fe200078e0215 */
[----:B------:R-:W-:-:S03]  /*19c0*/  IADD3 R33, P1, PT, RZ, -R20, RZ ;  /* 0x80000014ff217210 */ /* 0x000fc60007f3e0ff */
[----:B------:R-:W-:Y:S02]  /*19d0*/  IMAD R21, R31, R22, R21 ;  /* 0x000000161f157224 */ /* 0x000fe400078e0215 */
[----:B------:R-:W-:-:S04]  /*19e0*/  IMAD.HI.U32 R24, R25, R33, RZ ;  /* 0x0000002119187227 */ /* 0x000fc800078e00ff */
[----:B------:R-:W-:Y:S01]  /*19f0*/  IMAD.X R20, RZ, RZ, ~R21, P1 ;  /* 0x000000ffff147224 */ /* 0x000fe200008e0e15 */
[----:B------:R-:W-:-:S03]  /*1a00*/  IADD3 R21, P5, PT, RZ, -R26, RZ ;  /* 0x8000001aff157210 */ /* 0x000fc60007fbe0ff */
[----:B------:R-:W-:-:S04]  /*1a10*/  IMAD.WIDE.U32 R24, P1, R25, R20, R24 ;  /* 0x0000001419187225 */ /* 0x000fc80007820018 */
[----:B------:R-:W-:Y:S01]  /*1a20*/  IMAD.HI.U32 R24, P2, R31, R33, R24 ;  /* 0x000000211f187227 */ /* 0x000fe20007840018 */
[----:B------:R-:W-:-:S03]  /*1a30*/  SEL R25, R21, R26, !P4 ;  /* 0x0000001a15197207 */ /* 0x000fc60006000000 */
[CC--:B------:R-:W-:Y:S02]  /*1a40*/  IMAD R33, R31.reuse, R20.reuse, RZ ;  /* 0x000000141f217224 */ /* 0x0c0fe400078e02ff */
[----:B------:R-:W-:-:S03]  /*1a50*/  IMAD.HI.U32 R20, R31, R20, RZ ;  /* 0x000000141f147227 */ /* 0x000fc600078e00ff */
[----:B------:R-:W-:Y:S01]  /*1a60*/  IADD3 R24, P3, PT, R33, R24, RZ ;  /* 0x0000001821187210 */ /* 0x000fe20007f7e0ff */
[----:B------:R-:W-:Y:S02]  /*1a70*/  IMAD.X R21, R20, 0x1, R31, P1 ;  /* 0x0000000114157824 */ /* 0x000fe400008e061f */
[----:B------:R-:W-:Y:S02]  /*1a80*/  IMAD.X R33, RZ, RZ, ~R30, P5 ;  /* 0x000000ffff217224 */ /* 0x000fe400028e0e1e */
[----:B------:R-:W-:Y:S01]  /*1a90*/  IMAD.HI.U32 R20, R24, R25, RZ ;  /* 0x0000001918147227 */ /* 0x000fe200078e00ff */
[----:B------:R-:W-:-:S03]  /*1aa0*/  IADD3.X R26, PT, PT, RZ, RZ, R21, P3, P2 ;  /* 0x000000ffff1a7210 */ /* 0x000fc60001fe4415 */
[----:B------:R-:W-:Y:S01]  /*1ab0*/  HFMA2 R21, -RZ, RZ, 0, 0 ;  /* 0x00000000ff157431 */ /* 0x000fe200000001ff */
[----:B------:R-:W-:-:S05]  /*1ac0*/  SEL R31, R33, R30, !P4 ;  /* 0x0000001e211f7207 */ /* 0x000fca0006000000 */
[CC--:B------:R-:W-:Y:S02]  /*1ad0*/  IMAD R35, R26.reuse, R31.reuse, RZ ;  /* 0x0000001f1a237224 */ /* 0x0c0fe400078e02ff */
[----:B------:R-:W-:-:S04]  /*1ae0*/  IMAD.HI.U32 R33, R26, R31, RZ ;  /* 0x0000001f1a217227 */ /* 0x000fc800078e00ff */
[----:B------:R-:W-:-:S04]  /*1af0*/  IMAD.WIDE.U32 R20, R24, R31, R20 ;  /* 0x0000001f18147225 */ /* 0x000fc800078e0014 */
[----:B------:R-:W-:-:S04]  /*1b00*/  IMAD.HI.U32 R20, P1, R26, R25, R20 ;  /* 0x000000191a147227 */ /* 0x000fc80007820014 */
[----:B------:R-:W-:Y:S01]  /*1b10*/  IMAD.X R33, RZ, RZ, R33, P1 ;  /* 0x000000ffff217224 */ /* 0x000fe200008e0621 */
[----:B------:R-:W-:-:S05]  /*1b20*/  IADD3 R35, P2, PT, R35, R20, RZ ;  /* 0x0000001423237210 */ /* 0x000fca0007f5e0ff */
[----:B------:R-:W-:-:S04]  /*1b30*/  IMAD.WIDE.U32 R20, R35, R22, RZ ;  /* 0x0000001623147225 */ /* 0x000fc800078e00ff */
[----:B------:R-:W-:Y:S01]  /*1b40*/  IMAD.X R33, RZ, RZ, R33, P2 ;  /* 0x000000ffff217224 */ /* 0x000fe200010e0621 */
[----:B------:R-:W-:Y:S01]  /*1b50*/  IADD3 R37, P2, PT, -R20, R25, RZ ;  /* 0x0000001914257210 */ /* 0x000fe20007f5e1ff */
[----:B------:R-:W-:-:S03]  /*1b60*/  IMAD R21, R35, R23, R21 ;  /* 0x0000001723157224 */ /* 0x000fc600078e0215 */
[-C--:B------:R-:W-:Y:S01]  /*1b70*/  ISETP.GE.U32.AND P1, PT, R37, R22.reuse, PT ;  /* 0x000000162500720c */ /* 0x080fe20003f26070 */
[----:B------:R-:W-:-:S04]  /*1b80*/  IMAD R20, R33, R22, R21 ;  /* 0x0000001621147224 */ /* 0x000fc800078e0215 */
[----:B------:R-:W-:Y:S01]  /*1b90*/  IMAD.X R31, R31, 0x1, ~R20, P2 ;  /* 0x000000011f1f7824 */ /* 0x000fe200010e0e14 */
[----:B------:R-:W-:Y:S02]  /*1ba0*/  IADD3 R21, P2, PT, R37, -R22, RZ ;  /* 0x8000001625157210 */ /* 0x000fe40007f5e0ff */
[----:B------:R-:W-:Y:S02]  /*1bb0*/  IADD3 R20, P3, PT, R35, 0x1, RZ ;  /* 0x0000000123147810 */ /* 0x000fe40007f7e0ff */
[CC--:B------:R-:W-:Y:S02]  /*1bc0*/  ISETP.GE.U32.AND.EX P1, PT, R31.reuse, R23.reuse, PT, P1 ;  /* 0x000000171f00720c */ /* 0x0c0fe40003f26110 */
[----:B------:R-:W-:Y:S01]  /*1bd0*/  IADD3.X R25, PT, PT, R31, ~R23, RZ, P2, !PT ;  /* 0x800000171f197210 */ /* 0x000fe200017fe4ff */
[----:B------:R-:W-:Y:S01]  /*1be0*/  IMAD.X R24, RZ, RZ, R33, P3 ;  /* 0x000000ffff187224 */ /* 0x000fe200018e0621 */
[----:B------:R-:W-:Y:S02]  /*1bf0*/  SEL R21, R21, R37, P1 ;  /* 0x0000002515157207 */ /* 0x000fe40000800000 */
[----:B------:R-:W-:-:S02]  /*1c00*/  SEL R35, R20, R35, P1 ;  /* 0x0000002314237207 */ /* 0x000fc40000800000 */
[----:B------:R-:W-:Y:S02]  /*1c10*/  SEL R25, R25, R31, P1 ;  /* 0x0000001f19197207 */ /* 0x000fe40000800000 */
[----:B------:R-:W-:Y:S02]  /*1c20*/  ISETP.GE.U32.AND P2, PT, R21, R22, PT ;  /* 0x000000161500720c */ /* 0x000fe40003f46070 */
[----:B------:R-:W-:Y:S02]  /*1c30*/  SEL R22, R24, R33, P1 ;  /* 0x0000002118167207 */ /* 0x000fe40000800000 */
[----:B------:R-:W-:Y:S02]  /*1c40*/  IADD3 R20, P3, PT, R35, 0x1, RZ ;  /* 0x0000000123147810 */ /* 0x000fe40007f7e0ff */
[----:B------:R-:W-:Y:S02]  /*1c50*/  ISETP.GE.U32.AND.EX P1, PT, R25, R23, PT, P2 ;  /* 0x000000171900720c */ /* 0x000fe40003f26120 */
[----:B------:R-:W-:Y:S01]  /*1c60*/  LOP3.LUT R24, R27, R30, RZ, 0x3c, !PT ;  /* 0x0000001e1b187212 */ /* 0x000fe200078e3cff */
[----:B------:R-:W-:Y:S01]  /*1c70*/  IMAD.X R21, RZ, RZ, R22, P3 ;  /* 0x000000ffff157224 */ /* 0x000fe200018e0616 */
[----:B------:R-:W-:-:S02]  /*1c80*/  SEL R20, R20, R35, P1 ;  /* 0x0000002314147207 */ /* 0x000fc40000800000 */
[----:B------:R-:W-:Y:S02]  /*1c90*/  ISETP.GE.AND P2, PT, R24, RZ, PT ;  /* 0x000000ff1800720c */ /* 0x000fe40003f46270 */
[----:B------:R-:W-:Y:S02]  /*1ca0*/  SEL R21, R21, R22, P1 ;  /* 0x0000001615157207 */ /* 0x000fe40000800000 */
[----:B------:R-:W-:Y:S02]  /*1cb0*/  IADD3 R23, P3, PT, RZ, -R20, RZ ;  /* 0x80000014ff177210 */ /* 0x000fe40007f7e0ff */
[----:B------:R-:W-:Y:S01]  /*1cc0*/  ISETP.NE.U32.AND P1, PT, R29, RZ, PT ;  /* 0x000000ff1d00720c */ /* 0x000fe20003f25070 */
[----:B------:R-:W-:Y:S01]  /*1cd0*/  IMAD.MOV.U32 R29, RZ, RZ, 0x0 ;  /* 0x00000000ff1d7424 */ /* 0x000fe200078e00ff */
[----:B------:R-:W-:Y:S02]  /*1ce0*/  IADD3.X R22, PT, PT, RZ, ~R21, RZ, P3, !PT ;  /* 0x80000015ff167210 */ /* 0x000fe40001ffe4ff */
[----:B------:R-:W-:-:S02]  /*1cf0*/  ISETP.NE.AND.EX P1, PT, R27, RZ, PT, P1 ;  /* 0x000000ff1b00720c */ /* 0x000fc40003f25310 */
[----:B------:R-:W-:Y:S02]  /*1d00*/  SEL R20, R23, R20, !P2 ;  /* 0x0000001417147207 */ /* 0x000fe40005000000 */
[----:B------:R-:W-:Y:S02]  /*1d10*/  SEL R21, R22, R21, !P2 ;  /* 0x0000001516157207 */ /* 0x000fe40005000000 */
[----:B------:R-:W-:Y:S02]  /*1d20*/  SEL R20, R20, 0xffffffff, P1 ;  /* 0xffffffff14147807 */ /* 0x000fe40000800000 */
[----:B------:R-:W-:Y:S01]  /*1d30*/  SEL R21, R21, 0xffffffff, P1 ;  /* 0xffffffff15157807 */ /* 0x000fe20000800000 */
[----:B------:R-:W-:Y:S06]  /*1d40*/  RET.REL.NODEC R28 `(vwap_multi_series_one_param_f32) ;  /* 0xffffffe01cac7950 */ /* 0x000fec0003c3ffff */
        .weak           $__internal_1_$__cuda_sm3x_div_rn_noftz_f32_slowpath
        .type           $__internal_1_$__cuda_sm3x_div_rn_noftz_f32_slowpath,@function
        .size           $__internal_1_$__cuda_sm3x_div_rn_noftz_f32_slowpath,(.L_x_100 - $__internal_1_$__cuda_sm3x_div_rn_noftz_f32_slowpath)
$__internal_1_$__cuda_sm3x_div_rn_noftz_f32_slowpath:
[--C-:B------:R-:W-:Y:S01]  /*1d50*/  SHF.R.U32.HI R21, RZ, 0x17, R19.reuse ;  /* 0x00000017ff157819 */ /* 0x100fe20000011613 */
[----:B------:R-:W-:Y:S01]  /*1d60*/  BSSY.RECONVERGENT B1, `(.L_x_28) ;  /* 0x0000064000017945 */ /* 0x000fe20003800200 */
[--C-:B------:R-:W-:Y:S01]  /*1d70*/  SHF.R.U32.HI R22, RZ, 0x17, R18.reuse ;  /* 0x00000017ff167819 */ /* 0x100fe20000011612 */
[----:B------:R-:W-:Y:S01]  /*1d80*/  IMAD.MOV.U32 R23, RZ, RZ, R18 ;  /* 0x000000ffff177224 */ /* 0x000fe200078e0012 */
[----:B------:R-:W-:Y:S01]  /*1d90*/  LOP3.LUT R21, R21, 0xff, RZ, 0xc0, !PT ;  /* 0x000000ff15157812 */ /* 0x000fe200078ec0ff */
[----:B------:R-:W-:Y:S01]  /*1da0*/  IMAD.MOV.U32 R24, RZ, RZ, R19 ;  /* 0x000000ffff187224 */ /* 0x000fe200078e0013 */
[----:B------:R-:W-:-:S03]  /*1db0*/  LOP3.LUT R26, R22, 0xff, RZ, 0xc0, !PT ;  /* 0x000000ff161a7812 */ /* 0x000fc600078ec0ff */
[----:B------:R-:W-:Y:S01]  /*1dc0*/  VIADD R29, R21, 0xffffffff ;  /* 0xffffffff151d7836 */ /* 0x000fe20000000000 */
[----:B------:R-:W-:-:S04]  /*1dd0*/  IADD3 R28, PT, PT, R26, -0x1, RZ ;  /* 0xffffffff1a1c7810 */ /* 0x000fc80007ffe0ff */
[----:B------:R-:W-:-:S04]  /*1de0*/  ISETP.GT.U32.AND P0, PT, R29, 0xfd, PT ;  /* 0x000000fd1d00780c */ /* 0x000fc80003f04070 */
[----:B------:R-:W-:-:S13]  /*1df0*/  ISETP.GT.U32.OR P0, PT, R28, 0xfd, P0 ;  /* 0x000000fd1c00780c */ /* 0x000fda0000704470 */
[----:B------:R-:W-:Y:S01]  /*1e00*/  @!P0 MOV R22, RZ ;  /* 0x000000ff00168202 */ /* 0x000fe20000000f00 */
[----:B------:R-:W-:Y:S06]  /*1e10*/  @!P0 BRA `(.L_x_29) ;  /* 0x00000000005c8947 */ /* 0x000fec0003800000 */
[----:B------:R-:W-:Y:S02]  /*1e20*/  FSETP.GTU.FTZ.AND P0, PT, |R18|, +INF , PT ;  /* 0x7f8000001200780b */ /* 0x000fe40003f1c200 */
[----:B------:R-:W-:-:S04]  /*1e30*/  FSETP.GTU.FTZ.AND P1, PT, |R19|, +INF , PT ;  /* 0x7f8000001300780b */ /* 0x000fc80003f3c200 */
[----:B------:R-:W-:-:S13]  /*1e40*/  PLOP3.LUT P0, PT, P0, P1, PT, 0xf8, 0x8f ;  /* 0x00000000008f781c */ /* 0x000fda0000703f70 */
[----:B------:R-:W-:Y:S05]  /*1e50*/  @P0 BRA `(.L_x_30) ;  /* 0x00000004004c0947 */ /* 0x000fea0003800000 */
[----:B------:R-:W-:-:S13]  /*1e60*/  LOP3.LUT P0, RZ, R24, 0x7fffffff, R23, 0xc8, !PT ;  /* 0x7fffffff18ff7812 */ /* 0x000fda000780c817 */
[----:B------:R-:W-:Y:S05]  /*1e70*/  @!P0 BRA `(.L_x_31) ;  /* 0x00000004003c8947 */ /* 0x000fea0003800000 */
[C---:B------:R-:W-:Y:S02]  /*1e80*/  FSETP.NEU.FTZ.AND P1, PT, |R18|.reuse, +INF , PT ;  /* 0x7f8000001200780b */ /* 0x040fe40003f3d200 */
[----:B------:R-:W-:Y:S02]  /*1e90*/  FSETP.NEU.FTZ.AND P3, PT, |R19|, +INF , PT ;  /* 0x7f8000001300780b */ /* 0x000fe40003f7d200 */
[----:B------:R-:W-:-:S11]  /*1ea0*/  FSETP.NEU.FTZ.AND P0, PT, |R18|, +INF , PT ;  /* 0x7f8000001200780b */ /* 0x000fd60003f1d200 */
[----:B------:R-:W-:Y:S05]  /*1eb0*/  @!P3 BRA !P1, `(.L_x_31) ;  /* 0x00000004002cb947 */ /* 0x000fea0004800000 */
[----:B------:R-:W-:-:S04]  /*1ec0*/  LOP3.LUT P1, RZ, R23, 0x7fffffff, RZ, 0xc0, !PT ;  /* 0x7fffffff17ff7812 */ /* 0x000fc8000782c0ff */
[----:B------:R-:W-:-:S13]  /*1ed0*/  PLOP3.LUT P1, PT, P3, P1, PT, 0x2f, 0xf2 ;  /* 0x0000000000f2781c */ /* 0x000fda0001f22577 */
[----:B------:R-:W-:Y:S05]  /*1ee0*/  @P1 BRA `(.L_x_32) ;  /* 0x0000000400181947 */ /* 0x000fea0003800000 */
[----:B------:R-:W-:-:S04]  /*1ef0*/  LOP3.LUT P1, RZ, R24, 0x7fffffff, RZ, 0xc0, !PT ;  /* 0x7fffffff18ff7812 */ /* 0x000fc8000782c0ff */
[----:B------:R-:W-:-:S13]  /*1f00*/  PLOP3.LUT P0, PT, P0, P1, PT, 0x2f, 0xf2 ;  /* 0x0000000000f2781c */ /* 0x000fda0000702577 */
[----:B------:R-:W-:Y:S05]  /*1f10*/  @P0 BRA `(.L_x_33) ;  /* 0x0000000400000947 */ /* 0x000fea0003800000 */
[----:B------:R-:W-:Y:S02]  /*1f20*/  ISETP.GE.AND P0, PT, R28, RZ, PT ;  /* 0x000000ff1c00720c */ /* 0x000fe40003f06270 */
[----:B------:R-:W-:-:S11]  /*1f30*/  ISETP.GE.AND P1, PT, R29, RZ, PT ;  /* 0x000000ff1d00720c */ /* 0x000fd60003f26270 */
[----:B------:R-:W-:Y:S02]  /*1f40*/  @P0 IMAD.MOV.U32 R22, RZ, RZ, RZ ;  /* 0x000000ffff160224 */ /* 0x000fe400078e00ff */
[----:B------:R-:W-:Y:S01]  /*1f50*/  @!P0 FFMA R23, R18, 1.84467440737095516160e+19, RZ ;  /* 0x5f80000012178823 */ /* 0x000fe200000000ff */
[----:B------:R-:W-:Y:S02]  /*1f60*/  @!P0 IMAD.MOV.U32 R22, RZ, RZ, -0x40 ;  /* 0xffffffc0ff168424 */ /* 0x000fe400078e00ff */
[----:B------:R-:W-:-:S03]  /*1f70*/  @!P1 FFMA R24, R19, 1.84467440737095516160e+19, RZ ;  /* 0x5f80000013189823 */ /* 0x000fc600000000ff */
[----:B------:R-:W-:-:S07]  /*1f80*/  @!P1 IADD3 R22, PT, PT, R22, 0x40, RZ ;  /* 0x0000004016169810 */ /* 0x000fce0007ffe0ff */
.L_x_29:
[----:B------:R-:W-:Y:S01]  /*1f90*/  LEA R19, R21, 0xc0800000, 0x17 ;  /* 0xc080000015137811 */ /* 0x000fe200078eb8ff */
[----:B------:R-:W-:Y:S01]  /*1fa0*/  VIADD R26, R26, 0xffffff81 ;  /* 0xffffff811a1a7836 */ /* 0x000fe20000000000 */
[----:B------:R-:W-:Y:S03]  /*1fb0*/  BSSY.RECONVERGENT B2, `(.L_x_34) ;  /* 0x0000035000027945 */ /* 0x000fe60003800200 */
[----:B------:R-:W-:Y:S02]  /*1fc0*/  IMAD.IADD R28, R24, 0x1, -R19 ;  /* 0x00000001181c7824 */ /* 0x000fe400078e0a13 */
[----:B------:R-:W-:Y:S02]  /*1fd0*/  IMAD R18, R26, -0x800000, R23 ;  /* 0xff8000001a127824 */ /* 0x000fe400078e0217 */
[----:B------:R-:W0:Y:S01]  /*1fe0*/  MUFU.RCP R19, R28 ;  /* 0x0000001c00137308 */ /* 0x000e220000001000 */
[----:B------:R-:W-:-:S04]  /*1ff0*/  FADD.FTZ R29, -R28, -RZ ;  /* 0x800000ff1c1d7221 */ /* 0x000fc80000010100 */
[----:B0-----:R-:W-:-:S04]  /*2000*/  FFMA R24, R19, R29, 1 ;  /* 0x3f80000013187423 */ /* 0x001fc8000000001d */
[----:B------:R-:W-:-:S04]  /*2010*/  FFMA R19, R19, R24, R19 ;  /* 0x0000001813137223 */ /* 0x000fc80000000013 */
[----:B------:R-:W-:-:S04]  /*2020*/  FFMA R24, R18, R19, RZ ;  /* 0x0000001312187223 */ /* 0x000fc800000000ff */
[----:B------:R-:W-:-:S04]  /*2030*/  FFMA R23, R29, R24, R18 ;  /* 0x000000181d177223 */ /* 0x000fc80000000012 */
[----:B------:R-:W-:Y:S01]  /*2040*/  FFMA R24, R19, R23, R24 ;  /* 0x0000001713187223 */ /* 0x000fe20000000018 */
[----:B------:R-:W-:-:S03]  /*2050*/  IADD3 R23, PT, PT, R26, 0x7f, -R21 ;  /* 0x0000007f1a177810 */ /* 0x000fc60007ffe815 */
[----:B------:R-:W-:Y:S01]  /*2060*/  FFMA R29, R29, R24, R18 ;  /* 0x000000181d1d7223 */ /* 0x000fe20000000012 */
[----:B------:R-:W-:-:S03]  /*2070*/  IADD3 R23, PT, PT, R23, R22, RZ ;  /* 0x0000001617177210 */ /* 0x000fc60007ffe0ff */
[----:B------:R-:W-:-:S05]  /*2080*/  FFMA R18, R19, R29, R24 ;  /* 0x0000001d13127223 */ /* 0x000fca0000000018 */
[----:B------:R-:W-:-:S04]  /*2090*/  SHF.R.U32.HI R21, RZ, 0x17, R18 ;  /* 0x00000017ff157819 */ /* 0x000fc80000011612 */
[----:B------:R-:W-:-:S05]  /*20a0*/  LOP3.LUT R21, R21, 0xff, RZ, 0xc0, !PT ;  /* 0x000000ff15157812 */ /* 0x000fca00078ec0ff */
[----:B------:R-:W-:-:S04]  /*20b0*/  IMAD.IADD R26, R21, 0x1, R23 ;  /* 0x00000001151a7824 */ /* 0x000fc800078e0217 */
[----:B------:R-:W-:-:S05]  /*20c0*/  VIADD R21, R26, 0xffffffff ;  /* 0xffffffff1a157836 */ /* 0x000fca0000000000 */
[----:B------:R-:W-:-:S13]  /*20d0*/  ISETP.GE.U32.AND P0, PT, R21, 0xfe, PT ;  /* 0x000000fe1500780c */ /* 0x000fda0003f06070 */
[----:B------:R-:W-:Y:S05]  /*20e0*/  @!P0 BRA `(.L_x_35) ;  /* 0x0000000000808947 */ /* 0x000fea0003800000 */
[----:B------:R-:W-:-:S13]  /*20f0*/  ISETP.GT.AND P0, PT, R26, 0xfe, PT ;  /* 0x000000fe1a00780c */ /* 0x000fda0003f04270 */
[----:B------:R-:W-:Y:S05]  /*2100*/  @P0 BRA `(.L_x_36) ;  /* 0x00000000006c0947 */ /* 0x000fea0003800000 */
[----:B------:R-:W-:-:S13]  /*2110*/  ISETP.GE.AND P0, PT, R26, 0x1, PT ;  /* 0x000000011a00780c */ /* 0x000fda0003f06270 */
[----:B------:R-:W-:Y:S05]  /*2120*/  @P0 BRA `(.L_x_37) ;  /* 0x0000000000740947 */ /* 0x000fea0003800000 */
[----:B------:R-:W-:Y:S02]  /*2130*/  ISETP.GE.AND P0, PT, R26, -0x18, PT ;  /* 0xffffffe81a00780c */ /* 0x000fe40003f06270 */
[----:B------:R-:W-:-:S11]  /*2140*/  LOP3.LUT R18, R18, 0x80000000, RZ, 0xc0, !PT ;  /* 0x8000000012127812 */ /* 0x000fd600078ec0ff */
[----:B------:R-:W-:Y:S05]  /*2150*/  @!P0 BRA `(.L_x_37) ;  /* 0x0000000000688947 */ /* 0x000fea0003800000 */
[-C--:B------:R-:W-:Y:S01]  /*2160*/  FFMA.RZ R21, R19, R29.reuse, R24 ;  /* 0x0000001d13157223 */ /* 0x080fe2000000c018 */
[----:B------:R-:W-:Y:S01]  /*2170*/  IMAD.MOV R23, RZ, RZ, -R26 ;  /* 0x000000ffff177224 */ /* 0x000fe200078e0a1a */
[C---:B------:R-:W-:Y:S02]  /*2180*/  ISETP.NE.AND P3, PT, R26.reuse, RZ, PT ;  /* 0x000000ff1a00720c */ /* 0x040fe40003f65270 */
[C---:B------:R-:W-:Y:S02]  /*2190*/  ISETP.NE.AND P1, PT, R26.reuse, RZ, PT ;  /* 0x000000ff1a00720c */ /* 0x040fe40003f25270 */
[----:B------:R-:W-:Y:S01]  /*21a0*/  LOP3.LUT R22, R21, 0x7fffff, RZ, 0xc0, !PT ;  /* 0x007fffff15167812 */ /* 0x000fe200078ec0ff */
[CCC-:B------:R-:W-:Y:S01]  /*21b0*/  FFMA.RP R21, R19.reuse, R29.reuse, R24.reuse ;  /* 0x0000001d13157223 */ /* 0x1c0fe20000008018 */
[----:B------:R-:W-:Y:S01]  /*21c0*/  FFMA.RM R24, R19, R29, R24 ;  /* 0x0000001d13187223 */ /* 0x000fe20000004018 */
[----:B------:R-:W-:Y:S02]  /*21d0*/  IADD3 R19, PT, PT, R26, 0x20, RZ ;  /* 0x000000201a137810 */ /* 0x000fe40007ffe0ff */
[----:B------:R-:W-:-:S02]  /*21e0*/  LOP3.LUT R22, R22, 0x800000, RZ, 0xfc, !PT ;  /* 0x0080000016167812 */ /* 0x000fc400078efcff */
[----:B------:R-:W-:Y:S02]  /*21f0*/  FSETP.NEU.FTZ.AND P0, PT, R21, R24, PT ;  /* 0x000000181500720b */ /* 0x000fe40003f1d000 */
[----:B------:R-:W-:Y:S02]  /*2200*/  SHF.L.U32 R19, R22, R19, RZ ;  /* 0x0000001316137219 */ /* 0x000fe400000006ff */
[----:B------:R-:W-:Y:S02]  /*2210*/  SEL R21, R23, RZ, P3 ;  /* 0x000000ff17157207 */ /* 0x000fe40001800000 */
[----:B------:R-:W-:Y:S02]  /*2220*/  ISETP.NE.AND P1, PT, R19, RZ, P1 ;  /* 0x000000ff1300720c */ /* 0x000fe40000f25270 */
[----:B------:R-:W-:Y:S02]  /*2230*/  SHF.R.U32.HI R21, RZ, R21, R22 ;  /* 0x00000015ff157219 */ /* 0x000fe40000011616 */
[----:B------:R-:W-:-:S02]  /*2240*/  PLOP3.LUT P0, PT, P0, P1, PT, 0xf8, 0x8f ;  /* 0x00000000008f781c */ /* 0x000fc40000703f70 */
[----:B------:R-:W-:Y:S02]  /*2250*/  SHF.R.U32.HI R22, RZ, 0x1, R21 ;  /* 0x00000001ff167819 */ /* 0x000fe40000011615 */
[----:B------:R-:W-:-:S04]  /*2260*/  SEL R19, RZ, 0x1, !P0 ;  /* 0x00000001ff137807 */ /* 0x000fc80004000000 */
[----:B------:R-:W-:-:S04]  /*2270*/  LOP3.LUT R24, R19, 0x1, R22, 0xf8, !PT ;  /* 0x0000000113187812 */ /* 0x000fc800078ef816 */
[----:B------:R-:W-:-:S05]  /*2280*/  LOP3.LUT R21, R24, R21, RZ, 0xc0, !PT ;  /* 0x0000001518157212 */ /* 0x000fca00078ec0ff */
[----:B------:R-:W-:-:S05]  /*2290*/  IMAD.IADD R21, R22, 0x1, R21 ;  /* 0x0000000116157824 */ /* 0x000fca00078e0215 */
[----:B------:R-:W-:Y:S01]  /*22a0*/  LOP3.LUT R18, R21, R18, RZ, 0xfc, !PT ;  /* 0x0000001215127212 */ /* 0x000fe200078efcff */
[----:B------:R-:W-:Y:S06]  /*22b0*/  BRA `(.L_x_37) ;  /* 0x0000000000107947 */ /* 0x000fec0003800000 */
.L_x_36:
[----:B------:R-:W-:-:S04]  /*22c0*/  LOP3.LUT R18, R18, 0x80000000, RZ, 0xc0, !PT ;  /* 0x8000000012127812 */ /* 0x000fc800078ec0ff */
[----:B------:R-:W-:Y:S01]  /*22d0*/  LOP3.LUT R18, R18, 0x7f800000, RZ, 0xfc, !PT ;  /* 0x7f80000012127812 */ /* 0x000fe200078efcff */
[----:B------:R-:W-:Y:S06]  /*22e0*/  BRA `(.L_x_37) ;  /* 0x0000000000047947 */ /* 0x000fec0003800000 */
.L_x_35:
[----:B------:R-:W-:-:S07]  /*22f0*/  LEA R18, R23, R18, 0x17 ;  /* 0x0000001217127211 */ /* 0x000fce00078eb8ff */
.L_x_37:
[----:B------:R-:W-:Y:S05]  /*2300*/  BSYNC.RECONVERGENT B2 ;  /* 0x0000000000027941 */ /* 0x000fea0003800200 */
.L_x_34:
[----:B------:R-:W-:Y:S05]  /*2310*/  BRA `(.L_x_38) ;  /* 0x0000000000207947 */ /* 0x000fea0003800000 */
.L_x_33:
[----:B------:R-:W-:-:S04]  /*2320*/  LOP3.LUT R18, R24, 0x80000000, R23, 0x48, !PT ;  /* 0x8000000018127812 */ /* 0x000fc800078e4817 */
[----:B------:R-:W-:Y:S01]  /*2330*/  LOP3.LUT R18, R18, 0x7f800000, RZ, 0xfc, !PT ;  /* 0x7f80000012127812 */ /* 0x000fe200078efcff */
[----:B------:R-:W-:Y:S06]  /*2340*/  BRA `(.L_x_38) ;  /* 0x0000000000147947 */ /* 0x000fec0003800000 */
.L_x_32:
[----:B------:R-:W-:Y:S01]  /*2350*/  LOP3.LUT R18, R24, 0x80000000, R23, 0x48, !PT ;  /* 0x8000000018127812 */ /* 0x000fe200078e4817 */
[----:B------:R-:W-:Y:S06]  /*2360*/  BRA `(.L_x_38) ;  /* 0x00000000000c7947 */ /* 0x000fec0003800000 */
.L_x_31:
[----:B------:R-:W0:Y:S01]  /*2370*/  MUFU.RSQ R18, -QNAN ;  /* 0xffc0000000127908 */ /* 0x000e220000001400 */
[----:B------:R-:W-:Y:S05]  /*2380*/  BRA `(.L_x_38) ;  /* 0x0000000000047947 */ /* 0x000fea0003800000 */
.L_x_30:
[----:B------:R-:W-:-:S07]  /*2390*/  FADD.FTZ R18, R18, R19 ;  /* 0x0000001312127221 */ /* 0x000fce0000010000 */
.L_x_38:
[----:B------:R-:W-:Y:S05]  /*23a0*/  BSYNC.RECONVERGENT B1 ;  /* 0x0000000000017941 */ /* 0x000fea0003800200 */
.L_x_28:
[----:B------:R-:W-:-:S04]  /*23b0*/  IMAD.MOV.U32 R21, RZ, RZ, 0x0 ;  /* 0x00000000ff157424 */ /* 0x000fc800078e00ff */
[----:B0-----:R-:W-:Y:S05]  /*23c0*/  RET.REL.NODEC R20 `(vwap_multi_series_one_param_f32) ;  /* 0xffffffdc140c7950 */ /* 0x001fea0003c3ffff */
.L_x_39:
        /* <DEDUP_REMOVED lines=11> */
.L_x_100:


//--------------------- .text.vwap_batch_f32      --------------------------
	.section	.text.vwap_batch_f32,"ax",@progbits
	.align	128
        .global         vwap_batch_f32
        .type           vwap_batch_f32,@function
        .size           vwap_batch_f32,(.L_x_102 - vwap_batch_f32)
        .other          vwap_batch_f32,@"STO_CUDA_ENTRY STV_DEFAULT"
vwap_batch_f32:
.text.vwap_batch_f32:
[----:B------:R-:W-:Y:S08]  /*0000*/  LDC R1, c[0x0][0x37c] ;  /* 0x0000df00ff017b82 */ /* 0x000ff00000000800 */
[----:B------:R-:W0:Y:S02]  /*0010*/  LDC R0, c[0x0][0x360] ;  /* 0x0000d800ff007b82 */ /* 0x000e240000000800 */
[----:B0-----:R-:W-:-:S13]  /*0020*/  ISETP.NE.AND P0, PT, R0, 0x100, PT ;  /* 0x000001000000780c */ /* 0x001fda0003f05270 */
[----:B------:R-:W-:Y:S05]  /*0030*/  @P0 EXIT ;  /* 0x000000000000094d */ /* 0x000fea0003800000 */
[----:B------:R-:W0:Y:S01]  /*0040*/  S2R R7, SR_CTAID.X ;  /* 0x0000000000077919 */ /* 0x000e220000002500 */
[----:B------:R-:W0:Y:S02]  /*0050*/  LDCU UR4, c[0x0][0x3c4] ;  /* 0x00007880ff0477ac */ /* 0x000e240008000800 */
[----:B0-----:R-:W-:-:S13]  /*0060*/  ISETP.GE.AND P0, PT, R7, UR4, PT ;  /* 0x0000000407007c0c */ /* 0x001fda000bf06270 */
[----:B------:R-:W-:Y:S05]  /*0070*/  @P0 EXIT ;  /* 0x000000000000094d */ /* 0x000fea0003800000 */
[----:B------:R-:W0:Y:S01]  /*0080*/  LDC.64 R2, c[0x0][0x398] ;  /* 0x0000e600ff027b82 */ /* 0x000e220000000a00 */
[----:B------:R-:W1:Y:S01]  /*0090*/  LDCU.64 UR12, c[0x0][0x358] ;  /* 0x00006b00ff0c77ac */ /* 0x000e620008000a00 */
[----:B------:R-:W2:Y:S06]  /*00a0*/  LDCU UR16, c[0x0][0x3c0] ;  /* 0x00007800ff1077ac */ /* 0x000eac0008000800 */
[----:B------:R-:W3:Y:S08]  /*00b0*/  LDC.64 R4, c[0x0][0x3a0] ;  /* 0x0000e800ff047b82 */ /* 0x000ef00000000a00 */
[----:B------:R-:W4:Y:S01]  /*00c0*/  LDC.64 R8, c[0x0][0x3a8] ;  /* 0x0000ea00ff087b82 */ /* 0x000f220000000a00 */
[----:B0-----:R-:W-:-:S07]  /*00d0*/  IMAD.WIDE.U32 R2, R7, 0x4, R2 ;  /* 0x0000000407027825 */ /* 0x001fce00078e0002 */
[----:B------:R-:W0:Y:S01]  /*00e0*/  LDC.64 R12, c[0x0][0x3b0] ;  /* 0x0000ec00ff0c7b82 */ /* 0x000e220000000a00 */
[----:B-1----:R-:W5:Y:S01]  /*00f0*/  LDG.E.CONSTANT R2, desc[UR12][R2.64] ;  /* 0x0000000c02027981 */ /* 0x002f62000c1e9900 */
[----:B---3--:R-:W-:-:S06]  /*0100*/  IMAD.WIDE.U32 R4, R7, 0x4, R4 ;  /* 0x0000000407047825 */ /* 0x008fcc00078e0004 */
[----:B------:R-:W3:Y:S01]  /*0110*/  LDG.E.CONSTANT R4, desc[UR12][R4.64] ;  /* 0x0000000c04047981 */ /* 0x000ee2000c1e9900 */
[C---:B--2---:R-:W-:Y:S02]  /*0120*/  IMAD R10, R7.reuse, UR16, RZ ;  /* 0x00000010070a7c24 */ /* 0x044fe4000f8e02ff */
[----:B----4-:R-:W-:-:S04]  /*0130*/  IMAD.WIDE.U32 R8, R7, 0x8, R8 ;  /* 0x0000000807087825 */ /* 0x010fc800078e0008 */
[----:B0-----:R-:W-:Y:S01]  /*0140*/  IMAD.WIDE.U32 R12, R7, 0x4, R12 ;  /* 0x00000004070c7825 */ /* 0x001fe200078e000c */
[----:B-----5:R-:W-:-:S04]  /*0150*/  VIMNMX R0, PT, PT, R2, UR16, PT ;  /* 0x0000001002007c48 */ /* 0x020fc8000bfe0100 */
[----:B------:R-:W-:Y:S02]  /*0160*/  ISETP.GT.AND P0, PT, R0, RZ, PT ;  /* 0x000000ff0000720c */ /* 0x000fe40003f04270 */
[----:B---3--:R-:W-:-:S11]  /*0170*/  R2UR UR9, R4 ;  /* 0x00000000040972ca */ /* 0x008fd600000e0000 */
[----:B------:R-:W-:Y:S05]  /*0180*/  @P0 BRA `(.L_x_40) ;  /* 0x0000000400040947 */ /* 0x000fea0003800000 */
[----:B------:R-:W0:Y:S02]  /*0190*/  S2R R7, SR_TID.X ;  /* 0x0000000000077919 */ /* 0x000e240000002100 */
[----:B0-----:R-:W-:-:S13]  /*01a0*/  ISETP.GE.AND P0, PT, R7, UR16, PT ;  /* 0x0000001007007c0c */ /* 0x001fda000bf06270 */
[----:B------:R-:W-:Y:S05]  /*01b0*/  @P0 EXIT ;  /* 0x000000000000094d */ /* 0x000fea0003800000 */
[----:B------:R-:W-:Y:S01]  /*01c0*/  LOP3.LUT R0, RZ, R7, RZ, 0x33, !PT ;  /* 0x00000007ff007212 */ /* 0x000fe200078e33ff */
[----:B------:R-:W-:Y:S04]  /*01d0*/  BSSY.RECONVERGENT B0, `(.L_x_41) ;  /* 0x000001c000007945 */ /* 0x000fe80003800200 */
[----:B------:R-:W-:-:S05]  /*01e0*/  VIADD R6, R0, UR16 ;  /* 0x0000001000067c36 */ /* 0x000fca0008000000 */
[C---:B------:R-:W-:Y:S02]  /*01f0*/  ISETP.GE.U32.AND P0, PT, R6.reuse, 0x700, PT ;  /* 0x000007000600780c */ /* 0x040fe40003f06070 */
[----:B------:R-:W-:-:S04]  /*0200*/  LEA.HI R8, R6, 0x1, RZ, 0x18 ;  /* 0x0000000106087811 */ /* 0x000fc800078fc0ff */
[----:B------:R-:W-:-:S04]  /*0210*/  LOP3.LUT R12, R8, 0x7, RZ, 0xc0, !PT ;  /* 0x00000007080c7812 */ /* 0x000fc800078ec0ff */
[----:B------:R-:W-:-:S03]  /*0220*/  ISETP.NE.AND P1, PT, R12, RZ, PT ;  /* 0x000000ff0c00720c */ /* 0x000fc60003f25270 */
[----:B------:R-:W-:Y:S10]  /*0230*/  @!P0 BRA `(.L_x_42) ;  /* 0x0000000000548947 */ /* 0x000ff40003800000 */
[----:B------:R-:W0:Y:S01]  /*0240*/  LDC.64 R4, c[0x0][0x3c8] ;  /* 0x0000f200ff047b82 */ /* 0x000e220000000a00 */
[----:B------:R-:W-:Y:S01]  /*0250*/  LOP3.LUT R0, R8, 0x1fffff8, RZ, 0xc0, !PT ;  /* 0x01fffff808007812 */ /* 0x000fe200078ec0ff */
[----:B------:R-:W-:-:S04]  /*0260*/  IMAD.IADD R9, R10, 0x1, R7 ;  /* 0x000000010a097824 */ /* 0x000fc800078e0207 */
[----:B------:R-:W-:Y:S01]  /*0270*/  IMAD.MOV R0, RZ, RZ, -R0 ;  /* 0x000000ffff007224 */ /* 0x000fe200078e0a00 */
[----:B0-----:R-:W-:-:S05]  /*0280*/  IADD3 R4, P0, PT, R4, 0x1000, RZ ;  /* 0x0000100004047810 */ /* 0x001fca0007f1e0ff */
[----:B------:R-:W-:-:S08]  /*0290*/  IMAD.X R5, RZ, RZ, R5, P0 ;  /* 0x000000ffff057224 */ /* 0x000fd000000e0605 */
.L_x_43:
[----:B0-----:R-:W-:Y:S02]  /*02a0*/  IMAD.MOV.U32 R11, RZ, RZ, 0x7fffffff ;  /* 0x7fffffffff0b7424 */ /* 0x001fe400078e00ff */
[----:B------:R-:W-:-:S04]  /*02b0*/  IMAD.WIDE R2, R9, 0x4, R4 ;  /* 0x0000000409027825 */ /* 0x000fc800078e0204 */
[----:B------:R-:W-:Y:S01]  /*02c0*/  VIADD R0, R0, 0x8 ;  /* 0x0000000800007836 */ /* 0x000fe20000000000 */
[----:B------:R0:W-:Y:S01]  /*02d0*/  STG.E desc[UR12][R2.64+-0x1000], R11 ;  /* 0xfff0000b02007986 */ /* 0x0001e2000c10190c */
[----:B------:R-:W-:Y:S02]  /*02e0*/  VIADD R7, R7, 0x800 ;  /* 0x0000080007077836 */ /* 0x000fe40000000000 */
[----:B------:R-:W-:Y:S01]  /*02f0*/  VIADD R9, R9, 0x800 ;  /* 0x0000080009097836 */ /* 0x000fe20000000000 */
[----:B------:R0:W-:Y:S01]  /*0300*/  STG.E desc[UR12][R2.64+-0xc00], R11 ;  /* 0xfff4000b02007986 */ /* 0x0001e2000c10190c */
[----:B------:R-:W-:-:S03]  /*0310*/  ISETP.NE.AND P0, PT, R0, RZ, PT ;  /* 0x000000ff0000720c */ /* 0x000fc60003f05270 */
[----:B------:R0:W-:Y:S04]  /*0320*/  STG.E desc[UR12][R2.64+-0x800], R11 ;  /* 0xfff8000b02007986 */ /* 0x0001e8000c10190c */
[----:B------:R0:W-:Y:S04]  /*0330*/  STG.E desc[UR12][R2.64+-0x400], R11 ;  /* 0xfffc000b02007986 */ /* 0x0001e8000c10190c */
[----:B------:R0:W-:Y:S04]  /*0340*/  STG.E desc[UR12][R2.64], R11 ;  /* 0x0000000b02007986 */ /* 0x0001e8000c10190c */
[----:B------:R0:W-:Y:S04]  /*0350*/  STG.E desc[UR12][R2.64+0x400], R11 ;  /* 0x0004000b02007986 */ /* 0x0001e8000c10190c */
[----:B------:R0:W-:Y:S04]  /*0360*/  STG.E desc[UR12][R2.64+0x800], R11 ;  /* 0x0008000b02007986 */ /* 0x0001e8000c10190c */
[----:B------:R0:W-:Y:S01]  /*0370*/  STG.E desc[UR12][R2.64+0xc00], R11 ;  /* 0x000c000b02007986 */ /* 0x0001e2000c10190c */
[----:B------:R-:W-:Y:S05]  /*0380*/  @P0 BRA `(.L_x_43) ;  /* 0xfffffffc00c40947 */ /* 0x000fea000383ffff */
.L_x_42:
[----:B------:R-:W-:Y:S05]  /*0390*/  BSYNC.RECONVERGENT B0 ;  /* 0x0000000000007941 */ /* 0x000fea0003800200 */
.L_x_41:
[----:B------:R-:W-:Y:S05]  /*03a0*/  @!P1 EXIT ;  /* 0x000000000000994d */ /* 0x000fea0003800000 */
[----:B------:R-:W-:Y:S01]  /*03b0*/  ISETP.GE.U32.AND P0, PT, R12, 0x4, PT ;  /* 0x000000040c00780c */ /* 0x000fe20003f06070 */
[----:B------:R-:W-:Y:S01]  /*03c0*/  BSSY.RECONVERGENT B0, `(.L_x_44) ;  /* 0x000000c000007945 */ /* 0x000fe20003800200 */
[----:B------:R-:W-:-:S11]  /*03d0*/  LOP3.LUT P1, R8, R8, 0x3, RZ, 0xc0, !PT ;  /* 0x0000000308087812 */ /* 0x000fd6000782c0ff */
[----:B------:R-:W-:Y:S05]  /*03e0*/  @!P0 BRA `(.L_x_45) ;  /* 0x0000000000248947 */ /* 0x000fea0003800000 */
[----:B0-----:R-:W0:Y:S01]  /*03f0*/  LDC.64 R2, c[0x0][0x3c8] ;  /* 0x0000f200ff027b82 */ /* 0x001e220000000a00 */
[----:B------:R-:W-:Y:S02]  /*0400*/  IMAD.IADD R5, R10, 0x1, R7 ;  /* 0x000000010a057824 */ /* 0x000fe400078e0207 */
[----:B------:R-:W-:Y:S02]  /*0410*/  IMAD.MOV.U32 R9, RZ, RZ, 0x7fffffff ;  /* 0x7fffffffff097424 */ /* 0x000fe400078e00ff */
[----:B------:R-:W-:Y:S02]  /*0420*/  VIADD R7, R7, 0x400 ;  /* 0x0000040007077836 */ /* 0x000fe40000000000 */
[----:B0-----:R-:W-:-:S05]  /*0430*/  IMAD.WIDE R2, R5, 0x4, R2 ;  /* 0x0000000405027825 */ /* 0x001fca00078e0202 */
[----:B------:R1:W-:Y:S04]  /*0440*/  STG.E desc[UR12][R2.64], R9 ;  /* 0x0000000902007986 */ /* 0x0003e8000c10190c */
[----:B------:R1:W-:Y:S04]  /*0450*/  STG.E desc[UR12][R2.64+0x400], R9 ;  /* 0x0004000902007986 */ /* 0x0003e8000c10190c */
[----:B------:R1:W-:Y:S04]  /*0460*/  STG.E desc[UR12][R2.64+0x800], R9 ;  /* 0x0008000902007986 */ /* 0x0003e8000c10190c */
[----:B------:R1:W-:Y:S02]  /*0470*/  STG.E desc[UR12][R2.64+0xc00], R9 ;  /* 0x000c000902007986 */ /* 0x0003e4000c10190c */
.L_x_45:
[----:B------:R-:W-:Y:S05]  /*0480*/  BSYNC.RECONVERGENT B0 ;  /* 0x0000000000007941 */ /* 0x000fea0003800200 */
.L_x_44:
[----:B------:R-:W-:Y:S05]  /*0490*/  @!P1 EXIT ;  /* 0x000000000000994d */ /* 0x000fea0003800000 */
[----:B------:R-:W-:Y:S02]  /*04a0*/  ISETP.NE.AND P1, PT, R8, 0x1, PT ;  /* 0x000000010800780c */ /* 0x000fe40003f25270 */
[----:B------:R-:W-:-:S11]  /*04b0*/  LOP3.LUT P0, RZ, R6, 0x100, RZ, 0xc0, !PT ;  /* 0x0000010006ff7812 */ /* 0x000fd6000780c0ff */
[----:B01----:R-:W0:Y:S01]  /*04c0*/  @P1 LDC.64 R2, c[0x0][0x3c8] ;  /* 0x0000f200ff021b82 */ /* 0x003e220000000a00 */
[----:B------:R-:W-:Y:S02]  /*04d0*/  @P1 IMAD.IADD R5, R10, 0x1, R7 ;  /* 0x000000010a051824 */ /* 0x000fe400078e0207 */
[----:B------:R-:W-:Y:S02]  /*04e0*/  @P1 IMAD.MOV.U32 R9, RZ, RZ, 0x7fffffff ;  /* 0x7fffffffff091424 */ /* 0x000fe400078e00ff */
[----:B0-----:R-:W-:-:S05]  /*04f0*/  @P1 IMAD.WIDE R2, R5, 0x4, R2 ;  /* 0x0000000405021825 */ /* 0x001fca00078e0202 */
[----:B------:R0:W-:Y:S04]  /*0500*/  @P1 STG.E desc[UR12][R2.64], R9 ;  /* 0x0000000902001986 */ /* 0x0001e8000c10190c */
[----:B------:R0:W-:Y:S01]  /*0510*/  @P1 STG.E desc[UR12][R2.64+0x400], R9 ;  /* 0x0004000902001986 */ /* 0x0001e2000c10190c */
[----:B------:R-:W-:Y:S05]  /*0520*/  @P0 EXIT ;  /* 0x000000000000094d */ /* 0x000fea0003800000 */
[----:B0-----:R-:W0:Y:S01]  /*0530*/  LDC.64 R2, c[0x0][0x3c8] ;  /* 0x0000f200ff027b82 */ /* 0x001e220000000a00 */
[----:B------:R-:W-:Y:S02]  /*0540*/  @P1 VIADD R7, R7, 0x200 ;  /* 0x0000020007071836 */ /* 0x000fe40000000000 */
[----:B------:R-:W-:Y:S02]  /*0550*/  IMAD.MOV.U32 R5, RZ, RZ, 0x7fffffff ;  /* 0x7fffffffff057424 */ /* 0x000fe400078e00ff */
[----:B------:R-:W-:-:S04]  /*0560*/  IMAD.IADD R7, R10, 0x1, R7 ;  /* 0x000000010a077824 */ /* 0x000fc800078e0207 */
[----:B0-----:R-:W-:-:S05]  /*0570*/  IMAD.WIDE R2, R7, 0x4, R2 ;  /* 0x0000000407027825 */ /* 0x001fca00078e0202 */
[----:B------:R-:W-:Y:S01]  /*0580*/  STG.E desc[UR12][R2.64], R5 ;  /* 0x0000000502007986 */ /* 0x000fe2000c10190c */
[----:B------:R-:W-:Y:S05]  /*0590*/  EXIT ;  /* 0x000000000000794d */ /* 0x000fea0003800000 */
.L_x_40:
[----:B------:R-:W2:Y:S04]  /*05a0*/  LDG.E.CONSTANT R12, desc[UR12][R12.64] ;  /* 0x0000000c0c0c7981 */ /* 0x000ea8000c1e9900 */
[----:B------:R-:W3:Y:S01]  /*05b0*/  LDG.E.64.CONSTANT R8, desc[UR12][R8.64] ;  /* 0x0000000c08087981 */ /* 0x000ee2000c1e9b00 */
[----:B------:R-:W-:Y:S01]  /*05c0*/  UISETP.NE.AND UP2, UPT, UR9, 0x3, UPT ;  /* 0x000000030900788c */ /* 0x000fe2000bf45270 */
[----:B------:R-:W-:Y:S01]  /*05d0*/  BSSY.RECONVERGENT B0, `(.L_x_46) ;  /* 0x000005f000007945 */ /* 0x000fe20003800200 */
[----:B------:R-:W0:Y:S01]  /*05e0*/  S2R R7, SR_TID.X ;  /* 0x0000000000077919 */ /* 0x000e220000002100 */
[----:B--2---:R-:W-:Y:S02]  /*05f0*/  R2UR UR6, R12 ;  /* 0x000000000c0672ca */ /* 0x004fe400000e0000 */
[----:B---3--:R-:W-:-:S02]  /*0600*/  R2UR UR4, R8 ;  /* 0x00000000080472ca */ /* 0x008fc400000e0000 */
[----:B------:R-:W-:-:S09]  /*0610*/  R2UR UR5, R9 ;  /* 0x00000000090572ca */ /* 0x000fd200000e0000 */
[----:B------:R-:W-:-:S04]  /*0620*/  UISETP.LT.AND UP0, UPT, URZ, UR6, UPT ;  /* 0x00000006ff00728c */ /* 0x000fc8000bf01270 */
[----:B------:R-:W-:Y:S02]  /*0630*/  USEL UR7, URZ, UR6, !UP0 ;  /* 0x00000006ff077287 */ /* 0x000fe4000c000000 */
[----:B------:R-:W-:Y:S02]  /*0640*/  UISETP.GT.U32.AND UP0, UPT, UR4, 0x1, UPT ;  /* 0x000000010400788c */ /* 0x000fe4000bf04070 */
[----:B------:R-:W-:Y:S02]  /*0650*/  UISETP.LT.U32.AND UP1, UPT, UR7, UR16, UPT ;  /* 0x000000100700728c */ /* 0x000fe4000bf21070 */
[----:B------:R-:W-:Y:S02]  /*0660*/  UISETP.GT.AND.EX UP0, UPT, UR5, URZ, UPT, UP0 ;  /* 0x000000ff0500728c */ /* 0x000fe4000bf04300 */
[----:B------:R-:W-:Y:S02]  /*0670*/  USEL UR10, UR7, UR16, UP1 ;  /* 0x00000010070a7287 */ /* 0x000fe40008800000 */
[----:B------:R-:W-:-:S02]  /*0680*/  USEL UR11, UR4, 0x1, UP0 ;  /* 0x00000001040b7887 */ /* 0x000fc40008000000 */
[----:B------:R-:W-:Y:S02]  /*0690*/  USEL UR15, UR5, URZ, UP0 ;  /* 0x000000ff050f7287 */ /* 0x000fe40008000000 */
[----:B0-----:R-:W-:Y:S01]  /*06a0*/  ISETP.GE.U32.AND P0, PT, R7, UR10, PT ;  /* 0x0000000a07007c0c */ /* 0x001fe2000bf06070 */
[----:B------:R-:W-:Y:S02]  /*06b0*/  USEL UR14, UR4, UR11, !UP2 ;  /* 0x0000000b040e7287 */ /* 0x000fe4000d000000 */
[----:B------:R-:W-:-:S10]  /*06c0*/  USEL UR4, UR5, UR15, !UP2 ;  /* 0x0000000f05047287 */ /* 0x000fd4000d000000 */
[----:B------:R-:W-:Y:S05]  /*06d0*/  @P0 BRA `(.L_x_47) ;  /* 0x0000000400380947 */ /* 0x000fea0003800000 */
[----:B------:R-:W-:Y:S01]  /*06e0*/  LOP3.LUT R0, RZ, R7, RZ, 0x33, !PT ;  /* 0x00000007ff007212 */ /* 0x000fe200078e33ff */
[----:B------:R-:W-:Y:S01]  /*06f0*/  BSSY.RECONVERGENT B1, `(.L_x_48) ;  /* 0x0000021000017945 */ /* 0x000fe20003800200 */
[----:B------:R-:W-:-:S03]  /*0700*/  IMAD.MOV.U32 R11, RZ, RZ, R7 ;  /* 0x000000ffff0b7224 */ /* 0x000fc600078e0007 */
[----:B------:R-:W-:-:S05]  /*0710*/  VIADD R6, R0, UR10 ;  /* 0x0000000a00067c36 */ /* 0x000fca0008000000 */
[C---:B------:R-:W-:Y:S02]  /*0720*/  ISETP.GE.U32.AND P0, PT, R6.reuse, 0x700, PT ;  /* 0x000007000600780c */ /* 0x040fe40003f06070 */
[----:B------:R-:W-:-:S04]  /*0730*/  LEA.HI R8, R6, 0x1, RZ, 0x18 ;  /* 0x0000000106087811 */ /* 0x000fc800078fc0ff */
[----:B------:R-:W-:-:S04]  /*0740*/  LOP3.LUT R12, R8, 0x7, RZ, 0xc0, !PT ;  /* 0x00000007080c7812 */ /* 0x000fc800078ec0ff */
[----:B------:R-:W-:-:S03]  /*0750*/  ISETP.NE.AND P1, PT, R12, RZ, PT ;  /* 0x000000ff0c00720c */ /* 0x000fc60003f25270 */
[----:B------:R-:W-:Y:S10]  /*0760*/  @!P0 BRA `(.L_x_49) ;  /* 0x0000000000648947 */ /* 0x000ff40003800000 */
[----:B------:R-:W0:Y:S01]  /*0770*/  LDC.64 R2, c[0x0][0x3c8] ;  /* 0x0000f200ff027b82 */ /* 0x000e220000000a00 */
[--C-:B------:R-:W-:Y:S01]  /*0780*/  IMAD.IADD R5, R10, 0x1, R7.reuse ;  /* 0x000000010a057824 */ /* 0x100fe200078e0207 */
[----:B------:R-:W-:Y:S01]  /*0790*/  LOP3.LUT R0, R8, 0x1fffff8, RZ, 0xc0, !PT ;  /* 0x01fffff808007812 */ /* 0x000fe200078ec0ff */
[----:B------:R-:W-:Y:S02]  /*07a0*/  IMAD.MOV.U32 R11, RZ, RZ, R7 ;  /* 0x000000ffff0b7224 */ /* 0x000fe400078e0007 */
[----:B------:R-:W-:Y:S02]  /*07b0*/  IMAD.MOV.U32 R9, RZ, RZ, 0x7fffffff ;  /* 0x7fffffffff097424 */ /* 0x000fe400078e00ff */
[----:B------:R-:W-:Y:S02]  /*07c0*/  IMAD.MOV R0, RZ, RZ, -R0 ;  /* 0x000000ffff007224 */ /* 0x000fe400078e0a00 */
[----:B0-----:R-:W-:-:S03]  /*07d0*/  IMAD.WIDE.U32 R2, R5, 0x4, R2 ;  /* 0x0000000405027825 */ /* 0x001fc600078e0002 */
[----:B------:R-:W-:-:S05]  /*07e0*/  IADD3 R4, P0, PT, R2, 0x1000, RZ ;  /* 0x0000100002047810 */ /* 0x000fca0007f1e0ff */
[----:B------:R-:W-:-:S08]  /*07f0*/  IMAD.X R5, RZ, RZ, R3, P0 ;  /* 0x000000ffff057224 */ /* 0x000fd000000e0603 */
.L_x_50:
[----:B0-----:R-:W-:Y:S02]  /*0800*/  IMAD.MOV.U32 R2, RZ, RZ, R4 ;  /* 0x000000ffff027224 */ /* 0x001fe400078e0004 */
[----:B------:R-:W-:Y:S02]  /*0810*/  IMAD.MOV.U32 R3, RZ, RZ, R5 ;  /* 0x000000ffff037224 */ /* 0x000fe400078e0005 */
[----:B------:R-:W-:Y:S01]  /*0820*/  VIADD R0, R0, 0x8 ;  /* 0x0000000800007836 */ /* 0x000fe20000000000 */
[----:B------:R-:W-:Y:S01]  /*0830*/  IADD3 R4, P2, PT, R2, 0x2000, RZ ;  /* 0x0000200002047810 */ /* 0x000fe20007f5e0ff */
[----:B------:R-:W-:Y:S01]  /*0840*/  VIADD R11, R11, 0x800 ;  /* 0x000008000b0b7836 */ /* 0x000fe20000000000 */
[----:B------:R0:W-:Y:S02]  /*0850*/  STG.E desc[UR12][R2.64+-0x1000], R9 ;  /* 0xfff0000902007986 */ /* 0x0001e4000c10190c */
[----:B------:R-:W-:Y:S01]  /*0860*/  ISETP.NE.AND P0, PT, R0, RZ, PT ;  /* 0x000000ff0000720c */ /* 0x000fe20003f05270 */
[----:B------:R-:W-:Y:S01]  /*0870*/  IMAD.X R5, RZ, RZ, R3, P2 ;  /* 0x000000ffff057224 */ /* 0x000fe200010e0603 */
[----:B------:R0:W-:Y:S04]  /*0880*/  STG.E desc[UR12][R2.64+-0xc00], R9 ;  /* 0xfff4000902007986 */ /* 0x0001e8000c10190c */
[----:B------:R0:W-:Y:S04]  /*0890*/  STG.E desc[UR12][R2.64+-0x800], R9 ;  /* 0xfff8000902007986 */ /* 0x0001e8000c10190c */
[----:B------:R0:W-:Y:S04]  /*08a0*/  STG.E desc[UR12][R2.64+-0x400], R9 ;  /* 0xfffc000902007986 */ /* 0x0001e8000c10190c */
[----:B------:R0:W-:Y:S04]  /*08b0*/  STG.E desc[UR12][R2.64], R9 ;  /* 0x0000000902007986 */ /* 0x0001e8000c10190c */
[----:B------:R0:W-:Y:S04]  /*08c0*/  STG.E desc[UR12][R2.64+0x400], R9 ;  /* 0x0004000902007986 */ /* 0x0001e8000c10190c */
[----:B------:R0:W-:Y:S04]  /*08d0*/  STG.E desc[UR12][R2.64+0x800], R9 ;  /* 0x0008000902007986 */ /* 0x0001e8000c10190c */
[----:B------:R0:W-:Y:S01]  /*08e0*/  STG.E desc[UR12][R2.64+0xc00], R9 ;  /* 0x000c000902007986 */ /* 0x0001e2000c10190c */
[----:B------:R-:W-:Y:S05]  /*08f0*/  @P0 BRA `(.L_x_50) ;  /* 0xfffffffc00c00947 */ /* 0x000fea000383ffff */
.L_x_49:
[----:B------:R-:W-:Y:S05]  /*0900*/  BSYNC.RECONVERGENT B1 ;  /* 0x0000000000017941 */ /* 0x000fea0003800200 */
.L_x_48:
[----:B------:R-:W-:Y:S05]  /*0910*/  @!P1 BRA `(.L_x_47) ;  /* 0x0000000000a89947 */ /* 0x000fea0003800000 */
[----:B------:R-:W-:Y:S01]  /*0920*/  ISETP.GE.U32.AND P0, PT, R12, 0x4, PT ;  /* 0x000000040c00780c */ /* 0x000fe20003f06070 */
[----:B------:R-:W-:Y:S01]  /*0930*/  BSSY.RECONVERGENT B1, `(.L_x_51) ;  /* 0x0000011000017945 */ /* 0x000fe20003800200 */
[----:B------:R-:W-:-:S11]  /*0940*/  LOP3.LUT P1, R12, R8, 0x3, RZ, 0xc0, !PT ;  /* 0x00000003080c7812 */ /* 0x000fd6000782c0ff */
[----:B------:R-:W-:Y:S05]  /*0950*/  @!P0 BRA `(.L_x_52) ;  /* 0x0000000000388947 */ /* 0x000fea0003800000 */
[----:B0-----:R-:W0:Y:S01]  /*0960*/  LDC.64 R2, c[0x0][0x3c8] ;  /* 0x0000f200ff027b82 */ /* 0x001e220000000a00 */
[----:B------:R-:W1:Y:S01]  /*0970*/  LDCU.64 UR18, c[0x0][0x3c8] ;  /* 0x00007900ff1277ac */ /* 0x000e620008000a00 */
[C---:B------:R-:W-:Y:S01]  /*0980*/  IADD3 R0, P0, PT, R10.reuse, R11, RZ ;  /* 0x0000000b0a007210 */ /* 0x040fe20007f1e0ff */
[----:B------:R-:W-:Y:S02]  /*0990*/  IMAD.IADD R5, R10, 0x1, R11 ;  /* 0x000000010a057824 */ /* 0x000fe400078e020b */
[----:B------:R-:W-:Y:S02]  /*09a0*/  IMAD.MOV.U32 R13, RZ, RZ, 0x7fffffff ;  /* 0x7fffffffff0d7424 */ /* 0x000fe400078e00ff */
[----:B------:R-:W-:Y:S02]  /*09b0*/  IMAD.X R9, RZ, RZ, RZ, P0 ;  /* 0x000000ffff097224 */ /* 0x000fe400000e06ff */
[----:B------:R-:W-:Y:S01]  /*09c0*/  VIADD R11, R11, 0x400 ;  /* 0x000004000b0b7836 */ /* 0x000fe20000000000 */
[----:B-1----:R-:W-:Y:S01]  /*09d0*/  LEA R4, P0, R0, UR18, 0x2 ;  /* 0x0000001200047c11 */ /* 0x002fe2000f8010ff */
[----:B0-----:R-:W-:-:S03]  /*09e0*/  IMAD.WIDE.U32 R2, R5, 0x4, R2 ;  /* 0x0000000405027825 */ /* 0x001fc600078e0002 */
[----:B------:R-:W-:Y:S02]  /*09f0*/  LEA.HI.X R5, R0, UR19, R9, 0x2, P0 ;  /* 0x0000001300057c11 */ /* 0x000fe400080f1409 */
[----:B------:R1:W-:Y:S04]  /*0a00*/  STG.E desc[UR12][R2.64], R13 ;  /* 0x0000000d02007986 */ /* 0x0003e8000c10190c */
[----:B------:R1:W-:Y:S04]  /*0a10*/  STG.E desc[UR12][R4.64+0x400], R13 ;  /* 0x0004000d04007986 */ /* 0x0003e8000c10190c */
[----:B------:R1:W-:Y:S04]  /*0a20*/  STG.E desc[UR12][R4.64+0x800], R13 ;  /* 0x0008000d04007986 */ /* 0x0003e8000c10190c */
[----:B------:R1:W-:Y:S02]  /*0a30*/  STG.E desc[UR12][R4.64+0xc00], R13 ;  /* 0x000c000d04007986 */ /* 0x0003e4000c10190c */
.L_x_52:
[----:B------:R-:W-:Y:S05]  /*0a40*/  BSYNC.RECONVERGENT B1 ;  /* 0x0000000000017941 */ /* 0x000fea0003800200 */
.L_x_51:
[----:B------:R-:W-:Y:S05]  /*0a50*/  @!P1 BRA `(.L_x_47) ;  /* 0x0000000000589947 */ /* 0x000fea0003800000 */
[----:B------:R-:W-:Y:S01]  /*0a60*/  LOP3.LUT P0, RZ, R6, 0x100, RZ, 0xc0, !PT ;  /* 0x0000010006ff7812 */ /* 0x000fe2000780c0ff */
[----:B------:R-:W-:Y:S01]  /*0a70*/  BSSY.RECONVERGENT B1, `(.L_x_53) ;  /* 0x0000010000017945 */ /* 0x000fe20003800200 */
[----:B------:R-:W-:-:S11]  /*0a80*/  ISETP.NE.AND P1, PT, R12, 0x1, PT ;  /* 0x000000010c00780c */ /* 0x000fd60003f25270 */
[----:B0-----:R-:W0:Y:S02]  /*0a90*/  @!P0 LDC.64 R8, c[0x0][0x3c8] ;  /* 0x0000f200ff088b82 */ /* 0x001e240000000a00 */
[----:B------:R-:W-:Y:S05]  /*0aa0*/  @!P1 BRA `(.L_x_54) ;  /* 0x0000000000309947 */ /* 0x000fea0003800000 */
[----:B-1----:R-:W1:Y:S01]  /*0ab0*/  LDC.64 R2, c[0x0][0x3c8] ;  /* 0x0000f200ff027b82 */ /* 0x002e620000000a00 */
[----:B------:R-:W2:Y:S01]  /*0ac0*/  LDCU.64 UR18, c[0x0][0x3c8] ;  /* 0x00007900ff1277ac */ /* 0x000ea20008000a00 */
[C---:B------:R-:W-:Y:S01]  /*0ad0*/  IADD3 R0, P1, PT, R10.reuse, R11, RZ ;  /* 0x0000000b0a007210 */ /* 0x040fe20007f3e0ff */
[----:B------:R-:W-:Y:S02]  /*0ae0*/  IMAD.IADD R5, R10, 0x1, R11 ;  /* 0x000000010a057824 */ /* 0x000fe400078e020b */
[----:B------:R-:W-:Y:S02]  /*0af0*/  IMAD.MOV.U32 R13, RZ, RZ, 0x7fffffff ;  /* 0x7fffffffff0d7424 */ /* 0x000fe400078e00ff */
[----:B------:R-:W-:Y:S02]  /*0b00*/  IMAD.X R15, RZ, RZ, RZ, P1 ;  /* 0x000000ffff0f7224 */ /* 0x000fe400008e06ff */
[----:B------:R-:W-:Y:S01]  /*0b10*/  VIADD R11, R11, 0x200 ;  /* 0x000002000b0b7836 */ /* 0x000fe20000000000 */
[----:B--2---:R-:W-:Y:S01]  /*0b20*/  LEA R4, P1, R0, UR18, 0x2 ;  /* 0x0000001200047c11 */ /* 0x004fe2000f8210ff */
[----:B-1----:R-:W-:-:S03]  /*0b30*/  IMAD.WIDE.U32 R2, R5, 0x4, R2 ;  /* 0x0000000405027825 */ /* 0x002fc600078e0002 */
[----:B------:R-:W-:Y:S02]  /*0b40*/  LEA.HI.X R5, R0, UR19, R15, 0x2, P1 ;  /* 0x0000001300057c11 */ /* 0x000fe400088f140f */
[----:B------:R2:W-:Y:S04]  /*0b50*/  STG.E desc[UR12][R2.64], R13 ;  /* 0x0000000d02007986 */ /* 0x0005e8000c10190c */
[----:B------:R2:W-:Y:S03]  /*0b60*/  STG.E desc[UR12][R4.64+0x400], R13 ;  /* 0x0004000d04007986 */ /* 0x0005e6000c10190c */
.L_x_54:
[----:B------:R-:W-:Y:S05]  /*0b70*/  BSYNC.RECONVERGENT B1 ;  /* 0x0000000000017941 */ /* 0x000fea0003800200 */
.L_x_53:
[----:B-12---:R-:W-:Y:S02]  /*0b80*/  @!P0 IMAD.IADD R3, R10, 0x1, R11 ;  /* 0x000000010a038824 */ /* 0x006fe400078e020b */
[----:B------:R-:W-:Y:S02]  /*0b90*/  @!P0 IMAD.MOV.U32 R5, RZ, RZ, 0x7fffffff ;  /* 0x7fffffffff058424 */ /* 0x000fe400078e00ff */
[----:B0-----:R-:W-:-:S05]  /*0ba0*/  @!P0 IMAD.WIDE.U32 R2, R3, 0x4, R8 ;  /* 0x0000000403028825 */ /* 0x001fca00078e0008 */
[----:B------:R2:W-:Y:S02]  /*0bb0*/  @!P0 STG.E desc[UR12][R2.64], R5 ;  /* 0x0000000502008986 */ /* 0x0005e4000c10190c */
.L_x_47:
[----:B------:R-:W-:Y:S05]  /*0bc0*/  BSYNC.RECONVERGENT B0 ;  /* 0x0000000000007941 */ /* 0x000fea0003800200 */
.L_x_46:
[----:B------:R-:W-:-:S06]  /*0bd0*/  UISETP.GE.U32.AND UP0, UPT, UR7, UR16, UPT ;  /* 0x000000100700728c */ /* 0x000fcc000bf06070 */
[----:B------:R-:W-:-:S13]  /*0be0*/  PLOP3.LUT P0, PT, PT, PT, UP0, 0x80, 0x8 ;  /* 0x000000000008781c */ /* 0x000fda0003f0f008 */
[----:B------:R-:W-:Y:S05]  /*0bf0*/  @P0 EXIT ;  /* 0x000000000000094d */ /* 0x000fea0003800000 */
[----:B------:R-:W-:Y:S01]  /*0c00*/  ISETP.NE.AND P0, PT, R7, RZ, PT ;  /* 0x000000ff0700720c */ /* 0x000fe20003f05270 */
[----:B------:R-:W-:Y:S02]  /*0c10*/  UISETP.GE.AND UP1, UPT, UR6, UR16, UPT ;  /* 0x000000100600728c */ /* 0x000fe4000bf26270 */
[----:B------:R-:W-:-:S04]  /*0c20*/  UISETP.GT.U32.AND UP0, UPT, UR14, URZ, UPT ;  /* 0x000000ff0e00728c */ /* 0x000fc8000bf04070 */
[----:B------:R-:W-:-:S04]  /*0c30*/  UISETP.GT.AND.EX UP0, UPT, UR4, URZ, UPT, UP0 ;  /* 0x000000ff0400728c */ /* 0x000fc8000bf04300 */
[----:B------:R-:W-:Y:S02]  /*0c40*/  USEL UR7, UR11, 0x1, UP0 ;  /* 0x000000010b077887 */ /* 0x000fe40008000000 */
[----:B-12---:R-:W1:Y:S01]  /*0c50*/  @!P0 S2R R5, SR_CgaCtaId ;  /* 0x0000000000058919 */ /* 0x006e620000008800 */
[----:B------:R-:W-:Y:S01]  /*0c60*/  @!P0 MOV R0, 0x400 ;  /* 0x0000040000008802 */ /* 0x000fe20000000f00 */
[----:B0-----:R-:W-:Y:S01]  /*0c70*/  @!P0 IMAD.MOV.U32 R2, RZ, RZ, 0x0 ;  /* 0x00000000ff028424 */ /* 0x001fe200078e00ff */
[----:B------:R-:W-:Y:S01]  /*0c80*/  USEL UR8, UR15, URZ, UP0 ;  /* 0x000000ff0f087287 */ /* 0x000fe20008000000 */
[----:B------:R-:W-:Y:S01]  /*0c90*/  @!P0 IMAD.MOV.U32 R3, RZ, RZ, -0x80000000 ;  /* 0x80000000ff038424 */ /* 0x000fe200078e00ff */
[----:B-1----:R-:W-:-:S05]  /*0ca0*/  @!P0 LEA R5, R5, R0, 0x18 ;  /* 0x0000000005058211 */ /* 0x002fca00078ec0ff */
[----:B------:R0:W-:Y:S04]  /*0cb0*/  @!P0 STS.64 [R5+0x15a8], R2 ;  /* 0x0015a80205008388 */ /* 0x0001e80000000a00 */
[----:B------:R0:W-:Y:S01]  /*0cc0*/  @!P0 STS.64 [R5+0x15a0], RZ ;  /* 0x0015a0ff05008388 */ /* 0x0001e20000000a00 */
[----:B------:R-:W-:Y:S01]  /*0cd0*/  BAR.SYNC.DEFER_BLOCKING 0x0 ;  /* 0x0000000000007b1d */ /* 0x000fe20000010000 */
[----:B------:R-:W-:-:S13]  /*0ce0*/  PLOP3.LUT P0, PT, PT, PT, UP1, 0x80, 0x8 ;  /* 0x000000000008781c */ /* 0x000fda0003f0f018 */
[----:B0-----:R-:W-:Y:S05]  /*0cf0*/  @P0 EXIT ;  /* 0x000000000000094d */ /* 0x001fea0003800000 */
[----:B------:R-:W0:Y:S01]  /*0d00*/  S2R R3, SR_CgaCtaId ;  /* 0x0000000000037919 */ /* 0x000e220000008800 */
[----:B------:R-:W-:Y:S01]  /*0d10*/  MOV R2, 0x400 ;  /* 0x0000040000027802 */ /* 0x000fe20000000f00 */
[----:B------:R-:W-:Y:S01]  /*0d20*/  UISETP.NE.AND UP1, UPT, UR9, 0x3, UPT ;  /* 0x000000030900788c */ /* 0x000fe2000bf25270 */
[C---:B------:R-:W-:Y:S01]  /*0d30*/  LEA.HI R9, R7.reuse, R7, RZ, 0x1d ;  /* 0x0000000707097211 */ /* 0x040fe200078fe8ff */
[----:B------:R-:W-:Y:S01]  /*0d40*/  VIADD R6, R7, UR10 ;  /* 0x0000000a07067c36 */ /* 0x000fe20008000000 */
[----:B------:R-:W-:Y:S01]  /*0d50*/  UIADD3 UR11, UPT, UPT, -UR10, UR16, URZ ;  /* 0x000000100a0b7290 */ /* 0x000fe2000fffe1ff */
[----:B------:R-:W-:Y:S01]  /*0d60*/  VIADD R0, R2, 0xda0 ;  /* 0x00000da002007836 */ /* 0x000fe20000000000 */
[----:B------:R-:W-:Y:S01]  /*0d70*/  USEL UR7, UR7, 0x1, UP1 ;  /* 0x0000000107077887 */ /* 0x000fe20008800000 */
[----:B------:R-:W-:Y:S01]  /*0d80*/  IMAD.IADD R10, R10, 0x1, R6 ;  /* 0x000000010a0a7824 */ /* 0x000fe200078e0206 */
[----:B------:R-:W-:Y:S02]  /*0d90*/  USEL UR8, UR8, URZ, UP1 ;  /* 0x000000ff08087287 */ /* 0x000fe40008800000 */
[----:B------:R-:W-:Y:S01]  /*0da0*/  UISETP.LT.AND UP1, UPT, UR14, 0x1, UPT ;  /* 0x000000010e00788c */ /* 0x000fe2000bf21270 */
[----:B------:R-:W1:Y:S03]  /*0db0*/  LDCU UR15, c[0x0][0x3c0] ;  /* 0x00007800ff0f77ac */ /* 0x000e660008000800 */
[----:B------:R-:W-:Y:S01]  /*0dc0*/  USEL UR4, UR14, 0x1, !UP1 ;  /* 0x000000010e047887 */ /* 0x000fe2000c800000 */
[----:B------:R-:W2:Y:S03]  /*0dd0*/  LDCU.64 UR18, c[0x0][0x3b8] ;  /* 0x00007700ff1277ac */ /* 0x000ea60008000a00 */
[----:B------:R-:W-:Y:S01]  /*0de0*/  USEL UR6, UR4, 0x1, UP0 ;  /* 0x0000000104067887 */ /* 0x000fe20008000000 */
[C---:B0-----:R-:W-:Y:S01]  /*0df0*/  LEA R8, R3.reuse, R2, 0x18 ;  /* 0x0000000203087211 */ /* 0x041fe200078ec0ff */
[----:B------:R-:W-:Y:S01]  /*0e00*/  IMAD.MOV.U32 R2, RZ, RZ, R7 ;  /* 0x000000ffff027224 */ /* 0x000fe200078e0007 */
[----:B------:R-:W-:-:S03]  /*0e10*/  LEA R0, R3, R0, 0x18 ;  /* 0x0000000003007211 */ /* 0x000fc600078ec0ff */
[----:B------:R-:W-:Y:S02]  /*0e20*/  VIADD R8, R8, 0x10 ;  /* 0x0000001008087836 */ /* 0x000fe40000000000 */
[----:B------:R-:W-:Y:S02]  /*0e30*/  IMAD R11, R7, 0x8, R0 ;  /* 0x00000008070b7824 */ /* 0x000fe400078e0200 */
[--C-:B------:R-:W-:Y:S02]  /*0e40*/  IMAD R9, R9, 0xc, R8.reuse ;  /* 0x0000000c09097824 */ /* 0x100fe400078e0208 */
[----:B-12---:R-:W-:-:S07]  /*0e50*/  IMAD R8, R7, 0x6c, R8 ;  /* 0x0000006c07087824 */ /* 0x006fce00078e0208 */
.L_x_67:
[----:B------:R-:W-:Y:S01]  /*0e60*/  ISETP.GE.AND P0, PT, R6, UR15, PT ;  /* 0x0000000f06007c0c */ /* 0x000fe2000bf06270 */
[----:B------:R-:W-:Y:S01]  /*0e70*/  BSSY.RECONVERGENT B0, `(.L_x_55) ;  /* 0x000004c000007945 */ /* 0x000fe20003800200 */
[----:B0-----:R-:W-:Y:S01]  /*0e80*/  IMAD.MOV.U32 R12, RZ, RZ, RZ ;  /* 0x000000ffff0c7224 */ /* 0x001fe200078e00ff */
[----:B------:R-:W-:Y:S01]  /*0e90*/  CS2R R4, SRZ ;  /* 0x0000000000047805 */ /* 0x000fe2000001ff00 */
[----:B------:R-:W-:-:S09]  /*0ea0*/  IMAD.MOV.U32 R0, RZ, RZ, RZ ;  /* 0x000000ffff007224 */ /* 0x000fd200078e00ff */
[----:B------:R-:W-:Y:S05]  /*0eb0*/  @P0 BRA `(.L_x_56) ;  /* 0x00000004001c0947 */ /* 0x000fea0003800000 */
[----:B------:R-:W0:Y:S08]  /*0ec0*/  LDC.64 R4, c[0x0][0x390] ;  /* 0x0000e400ff047b82 */ /* 0x000e300000000a00 */
[----:B------:R-:W1:Y:S01]  /*0ed0*/  LDC.64 R12, c[0x0][0x388] ;  /* 0x0000e200ff0c7b82 */ /* 0x000e620000000a00 */
[----:B0-----:R-:W-:-:S06]  /*0ee0*/  IMAD.WIDE R4, R6, 0x4, R4 ;  /* 0x0000000406047825 */ /* 0x001fcc00078e0204 */
[----:B------:R-:W2:Y:S01]  /*0ef0*/  LDG.E.CONSTANT R5, desc[UR12][R4.64] ;  /* 0x0000000c04057981 */ /* 0x000ea2000c1e9900 */
[----:B-1----:R-:W-:-:S05]  /*0f00*/  IMAD.WIDE R14, R6, 0x4, R12 ;  /* 0x00000004060e7825 */ /* 0x002fca00078e020c */
[----:B------:R-:W2:Y:S01]  /*0f10*/  LDG.E.CONSTANT R0, desc[UR12][R14.64] ;  /* 0x0000000c0e007981 */ /* 0x000ea2000c1e9900 */
[----:B------:R-:W-:Y:S01]  /*0f20*/  UISETP.NE.AND UP0, UPT, UR9, 0x3, UPT ;  /* 0x000000030900788c */ /* 0x000fe2000bf05270 */
[----:B--2---:R-:W-:-:S08]  /*0f30*/  FFMA R12, R0, R5, RZ ;  /* 0x00000005000c7223 */ /* 0x004fd000000000ff */
[----:B------:R-:W-:Y:S05]  /*0f40*/  BRA.U UP0, `(.L_x_57) ;  /* 0x0000000100847547 */ /* 0x000fea000b800000 */
[----:B------:R-:W0:Y:S01]  /*0f50*/  LDC.64 R4, c[0x0][0x3b8] ;  /* 0x0000ee00ff047b82 */ /* 0x000e220000000a00 */
[----:B------:R-:W-:Y:S01]  /*0f60*/  ISETP.NE.U32.AND P0, PT, RZ, UR18, PT ;  /* 0x00000012ff007c0c */ /* 0x000fe2000bf05070 */
[----:B------:R-:W-:-:S03]  /*0f70*/  IMAD.MOV.U32 R3, RZ, RZ, RZ ;  /* 0x000000ffff037224 */ /* 0x000fc600078e00ff */
[----:B------:R-:W-:Y:S01]  /*0f80*/  ISETP.NE.AND.EX P0, PT, RZ, UR19, PT, P0 ;  /* 0x00000013ff007c0c */ /* 0x000fe2000bf05300 */
[----:B0-----:R-:W-:-:S12]  /*0f90*/  IMAD.WIDE R4, R6, 0x4, R4 ;  /* 0x0000000406047825 */ /* 0x001fd800078e0204 */
[----:B------:R0:W2:Y:S01]  /*0fa0*/  @P0 LDG.E.CONSTANT R3, desc[UR12][R4.64] ;  /* 0x0000000c04030981 */ /* 0x0000a2000c1e9900 */
[----:B------:R-:W-:Y:S02]  /*0fb0*/  IABS R17, UR6 ;  /* 0x0000000600117c13 */ /* 0x000fe40008000000 */
[----:B------:R-:W-:Y:S02]  /*0fc0*/  IABS R18, UR6 ;  /* 0x0000000600127c13 */ /* 0x000fe40008000000 */
[----:B------:R-:W1:Y:S03]  /*0fd0*/  I2F.RP R13, R17 ;  /* 0x00000011000d7306 */ /* 0x000e660000209400 */
[----:B0-----:R-:W-:-:S05]  /*0fe0*/  IMAD.MOV R5, RZ, RZ, -R18 ;  /* 0x000000ffff057224 */ /* 0x001fca00078e0a12 */
[----:B-1----:R-:W0:Y:S02]  /*0ff0*/  MUFU.RCP R13, R13 ;  /* 0x0000000d000d7308 */ /* 0x002e240000001000 */
[----:B0-----:R-:W-:-:S06]  /*1000*/  VIADD R14, R13, 0xffffffe ;  /* 0x0ffffffe0d0e7836 */ /* 0x001fcc0000000000 */
[----:B------:R0:W1:Y:S02]  /*1010*/  F2I.FTZ.U32.TRUNC.NTZ R15, R14 ;  /* 0x0000000e000f7305 */ /* 0x000064000021f000 */
[----:B0-----:R-:W-:Y:S02]  /*1020*/  IMAD.MOV.U32 R14, RZ, RZ, RZ ;  /* 0x000000ffff0e7224 */ /* 0x001fe400078e00ff */
[----:B-1----:R-:W-:-:S04]  /*1030*/  IMAD.MOV R16, RZ, RZ, -R15 ;  /* 0x000000ffff107224 */ /* 0x002fc800078e0a0f */
[----:B------:R-:W-:-:S04]  /*1040*/  IMAD R19, R16, R17, RZ ;  /* 0x0000001110137224 */ /* 0x000fc800078e02ff */
[----:B------:R-:W-:Y:S01]  /*1050*/  IMAD.HI.U32 R15, R15, R19, R14 ;  /* 0x000000130f0f7227 */ /* 0x000fe200078e000e */
[----:B--2---:R-:W-:Y:S02]  /*1060*/  IABS R4, R3 ;  /* 0x0000000300047213 */ /* 0x004fe40000000000 */
[----:B------:R-:W-:-:S03]  /*1070*/  LOP3.LUT R3, R3, UR6, RZ, 0x3c, !PT ;  /* 0x0000000603037c12 */ /* 0x000fc6000f8e3cff */
[----:B------:R-:W-:Y:S01]  /*1080*/  IMAD.HI.U32 R15, R15, R4, RZ ;  /* 0x000000040f0f7227 */ /* 0x000fe200078e00ff */
[----:B------:R-:W-:-:S03]  /*1090*/  ISETP.GE.AND P2, PT, R3, RZ, PT ;  /* 0x000000ff0300720c */ /* 0x000fc60003f46270 */
[----:B------:R-:W-:-:S05]  /*10a0*/  IMAD R4, R15, R5, R4 ;  /* 0x000000050f047224 */ /* 0x000fca00078e0204 */
[----:B------:R-:W-:-:S13]  /*10b0*/  ISETP.GT.U32.AND P1, PT, R17, R4, PT ;  /* 0x000000041100720c */ /* 0x000fda0003f24070 */
[----:B------:R-:W-:Y:S02]  /*10c0*/  @!P1 IMAD.IADD R4, R4, 0x1, -R17 ;  /* 0x0000000104049824 */ /* 0x000fe400078e0a11 */
[----:B------:R-:W-:Y:S01]  /*10d0*/  @!P1 VIADD R15, R15, 0x1 ;  /* 0x000000010f0f9836 */ /* 0x000fe20000000000 */
[----:B------:R-:W-:Y:S02]  /*10e0*/  ISETP.NE.AND P1, PT, RZ, UR6, PT ;  /* 0x00000006ff007c0c */ /* 0x000fe4000bf25270 */
[----:B------:R-:W-:-:S13]  /*10f0*/  ISETP.GE.U32.AND P0, PT, R4, R17, PT ;  /* 0x000000110400720c */ /* 0x000fda0003f06070 */
[----:B------:R-:W-:-:S04]  /*1100*/  @P0 VIADD R15, R15, 0x1 ;  /* 0x000000010f0f0836 */ /* 0x000fc80000000000 */
[----:B------:R-:W-:-:S04]  /*1110*/  IMAD.MOV.U32 R4, RZ, RZ, R15 ;  /* 0x000000ffff047224 */ /* 0x000fc800078e000f */
[----:B------:R-:W-:Y:S01]  /*1120*/  @!P2 IMAD.MOV R4, RZ, RZ, -R4 ;  /* 0x000000ffff04a224 */ /* 0x000fe200078e0a04 */
[----:B------:R-:W-:-:S04]  /*1130*/  @!P1 LOP3.LUT R4, RZ, UR6, RZ, 0x33, !PT ;  /* 0x00000006ff049c12 */ /* 0x000fc8000f8e33ff */
[----:B------:R-:W-:Y:S01]  /*1140*/  SHF.R.S32.HI R5, RZ, 0x1f, R4 ;  /* 0x0000001fff057819 */ /* 0x000fe20000011404 */
[----:B------:R-:W-:Y:S06]  /*1150*/  BRA `(.L_x_56) ;  /* 0x0000000000747947 */ /* 0x000fec0003800000 */
.L_x_57:
[----:B------:R-:W0:Y:S02]  /*1160*/  LDC.64 R4, c[0x0][0x380] ;  /* 0x0000e000ff047b82 */ /* 0x000e240000000a00 */
[----:B0-----:R-:W-:-:S06]  /*1170*/  IMAD.WIDE R4, R6, 0x8, R4 ;  /* 0x0000000806047825 */ /* 0x001fcc00078e0204 */
[----:B------:R-:W2:Y:S02]  /*1180*/  LDG.E.64.CONSTANT R4, desc[UR12][R4.64] ;  /* 0x0000000c04047981 */ /* 0x000ea4000c1e9b00 */
[----:B--2---:R-:W-:-:S04]  /*1190*/  LOP3.LUT R3, R5, UR8, RZ, 0xfc, !PT ;  /* 0x0000000805037c12 */ /* 0x004fc8000f8efcff */
[----:B------:R-:W-:-:S13]  /*11a0*/  ISETP.NE.U32.AND P0, PT, R3, RZ, PT ;  /* 0x000000ff0300720c */ /* 0x000fda0003f05070 */
[----:B------:R-:W-:Y:S05]  /*11b0*/  @P0 BRA `(.L_x_58) ;  /* 0x0000000000540947 */ /* 0x000fea0003800000 */
[----:B------:R-:W0:Y:S01]  /*11c0*/  I2F.U32.RP R3, UR7 ;  /* 0x0000000700037d06 */ /* 0x000e220008209000 */
[----:B------:R-:W-:-:S07]  /*11d0*/  ISETP.NE.U32.AND P2, PT, RZ, UR7, PT ;  /* 0x00000007ff007c0c */ /* 0x000fce000bf45070 */
[----:B0-----:R-:W0:Y:S02]  /*11e0*/  MUFU.RCP R3, R3 ;  /* 0x0000000300037308 */ /* 0x001e240000001000 */
[----:B0-----:R-:W-:-:S06]  /*11f0*/  VIADD R14, R3, 0xffffffe ;  /* 0x0ffffffe030e7836 */ /* 0x001fcc0000000000 */
[----:B------:R0:W1:Y:S02]  /*1200*/  F2I.FTZ.U32.TRUNC.NTZ R15, R14 ;  /* 0x0000000e000f7305 */ /* 0x000064000021f000 */
[----:B0-----:R-:W-:Y:S02]  /*1210*/  IMAD.MOV.U32 R14, RZ, RZ, RZ ;  /* 0x000000ffff0e7224 */ /* 0x001fe400078e00ff */
[----:B-1----:R-:W-:-:S04]  /*1220*/  IMAD.MOV R5, RZ, RZ, -R15 ;  /* 0x000000ffff057224 */ /* 0x002fc800078e0a0f */
[----:B------:R-:W-:-:S04]  /*1230*/  IMAD R5, R5, UR7, RZ ;  /* 0x0000000705057c24 */ /* 0x000fc8000f8e02ff */
[----:B------:R-:W-:-:S06]  /*1240*/  IMAD.HI.U32 R15, R15, R5, R14 ;  /* 0x000000050f0f7227 */ /* 0x000fcc00078e000e */
[----:B------:R-:W-:-:S04]  /*1250*/  IMAD.HI.U32 R15, R15, R4, RZ ;  /* 0x000000040f0f7227 */ /* 0x000fc800078e00ff */
[----:B------:R-:W-:-:S04]  /*1260*/  IMAD.MOV R5, RZ, RZ, -R15 ;  /* 0x000000ffff057224 */ /* 0x000fc800078e0a0f */
[----:B------:R-:W-:Y:S02]  /*1270*/  IMAD R4, R5, UR7, R4 ;  /* 0x0000000705047c24 */ /* 0x000fe4000f8e0204 */
[----:B------:R-:W-:-:S03]  /*1280*/  IMAD.MOV.U32 R5, RZ, RZ, RZ ;  /* 0x000000ffff057224 */ /* 0x000fc600078e00ff */
[----:B------:R-:W-:-:S13]  /*1290*/  ISETP.GE.U32.AND P0, PT, R4, UR7, PT ;  /* 0x0000000704007c0c */ /* 0x000fda000bf06070 */
[----:B------:R-:W-:Y:S02]  /*12a0*/  @P0 VIADD R4, R4, -UR7 ;  /* 0x8000000704040c36 */ /* 0x000fe40008000000 */
[----:B------:R-:W-:-:S03]  /*12b0*/  @P0 VIADD R15, R15, 0x1 ;  /* 0x000000010f0f0836 */ /* 0x000fc60000000000 */
[----:B------:R-:W-:-:S13]  /*12c0*/  ISETP.GE.U32.AND P1, PT, R4, UR7, PT ;  /* 0x0000000704007c0c */ /* 0x000fda000bf26070 */
[----:B------:R-:W-:Y:S01]  /*12d0*/  @P1 VIADD R15, R15, 0x1 ;  /* 0x000000010f0f1836 */ /* 0x000fe20000000000 */
[----:B------:R-:W-:-:S05]  /*12e0*/  @!P2 LOP3.LUT R15, RZ, UR7, RZ, 0x33, !PT ;  /* 0x00000007ff0fac12 */ /* 0x000fca000f8e33ff */
[----:B------:R-:W-:Y:S01]  /*12f0*/  IMAD.MOV.U32 R4, RZ, RZ, R15 ;  /* 0x000000ffff047224 */ /* 0x000fe200078e000f */
[----:B------:R-:W-:Y:S06]  /*1300*/  BRA `(.L_x_56) ;  /* 0x0000000000087947 */ /* 0x000fec0003800000 */
.L_x_58:
[----:B------:R-:W-:-:S07]  /*1310*/  MOV R14, 0x1330 ;  /* 0x00001330000e7802 */ /* 0x000fce0000000f00 */
[----:B------:R-:W-:Y:S05]  /*1320*/  CALL.REL.NOINC `($__internal_2_$__cuda_sm20_div_s64) ;  /* 0x0000001800547944 */ /* 0x000fea0003c00000 */
.L_x_56:
[----:B------:R-:W-:Y:S05]  /*1330*/  BSYNC.RECONVERGENT B0 ;  /* 0x0000000000007941 */ /* 0x000fea0003800200 */
.L_x_55:
[----:B------:R-:W-:Y:S01]  /*1340*/  ISETP.GE.AND P0, PT, R6, UR15, PT ;  /* 0x0000000f06007c0c */ /* 0x000fe2000bf06270 */
[----:B------:R0:W-:Y:S01]  /*1350*/  STS.64 [R11], R4 ;  /* 0x000000040b007388 */ /* 0x0001e20000000a00 */
[----:B------:R-:W-:Y:S01]  /*1360*/  BSSY.RECONVERGENT B0, `(.L_x_59) ;  /* 0x000000f000007945 */ /* 0x000fe20003800200 */
[----:B------:R-:W-:Y:S01]  /*1370*/  IMAD.MOV.U32 R14, RZ, RZ, 0x1 ;  /* 0x00000001ff0e7424 */ /* 0x000fe200078e00ff */
[----:B------:R-:W-:Y:S01]  /*1380*/  P2R R42, PR, RZ, 0x1 ;  /* 0x00000001ff2a7803 */ /* 0x000fe20000000000 */
[----:B------:R-:W-:Y:S01]  /*1390*/  BAR.SYNC.DEFER_BLOCKING 0x0 ;  /* 0x0000000000007b1d */ /* 0x000fe20000010000 */
[----:B------:R-:W-:-:S13]  /*13a0*/  ISETP.EQ.OR P0, PT, R2, RZ, P0 ;  /* 0x000000ff0200720c */ /* 0x000fda0000702670 */
[----:B0-----:R-:W-:Y:S05]  /*13b0*/  @P0 BRA `(.L_x_60) ;  /* 0x0000000000240947 */ /* 0x001fea0003800000 */
[----:B------:R-:W-:-:S13]  /*13c0*/  ISETP.NE.AND P0, PT, R7, RZ, PT ;  /* 0x000000ff0700720c */ /* 0x000fda0003f05270 */
[----:B------:R-:W0:Y:S01]  /*13d0*/  @!P0 S2R R14, SR_CgaCtaId ;  /* 0x00000000000e8919 */ /* 0x000e220000008800 */
[----:B------:R-:W-:-:S04]  /*13e0*/  @!P0 MOV R3, 0x400 ;  /* 0x0000040000038802 */ /* 0x000fc80000000f00 */
[----:B0-----:R-:W-:-:S05]  /*13f0*/  @!P0 LEA R3, R14, R3, 0x18 ;  /* 0x000000030e038211 */ /* 0x001fca00078ec0ff */
[----:B------:R-:W-:Y:S04]  /*1400*/  @!P0 LDS.64 R14, [R3+0x15a8] ;  /* 0x0015a800030e8984 */ /* 0x000fe80000000a00 */
[----:B------:R-:W0:Y:S02]  /*1410*/  @P0 LDS.64 R14, [R11+-0x8] ;  /* 0xfffff8000b0e0984 */ /* 0x000e240000000a00 */
[----:B0-----:R-:W-:-:S04]  /*1420*/  ISETP.NE.U32.AND P0, PT, R4, R14, PT ;  /* 0x0000000e0400720c */ /* 0x001fc80003f05070 */
[----:B------:R-:W-:-:S04]  /*1430*/  ISETP.NE.AND.EX P0, PT, R5, R15, PT, P0 ;  /* 0x0000000f0500720c */ /* 0x000fc80003f05300 */
[----:B------:R-:W-:-:S09]  /*1440*/  SEL R14, RZ, 0x1, !P0 ;  /* 0x00000001ff0e7807 */ /* 0x000fd20004000000 */
.L_x_60:
[----:B------:R-:W-:Y:S05]  /*1450*/  BSYNC.RECONVERGENT B0 ;  /* 0x0000000000007941 */ /* 0x000fea0003800200 */
.L_x_59:
[----:B------:R-:W-:Y:S01]  /*1460*/  ISETP.GT.U32.AND P0, PT, R7, 0x1f, PT ;  /* 0x0000001f0700780c */ /* 0x000fe20003f04070 */
[----:B------:R0:W-:Y:S04]  /*1470*/  STS [R9], R0 ;  /* 0x0000000009007388 */ /* 0x0001e80000000800 */
[----:B------:R0:W-:Y:S04]  /*1480*/  STS [R9+0x4], R12 ;  /* 0x0000040c09007388 */ /* 0x0001e80000000800 */
[----:B------:R0:W-:Y:S01]  /*1490*/  STS [R9+0x8], R14 ;  /* 0x0000080e09007388 */ /* 0x0001e20000000800 */
[----:B------:R-:W-:Y:S06]  /*14a0*/  BAR.SYNC.DEFER_BLOCKING 0x0 ;  /* 0x0000000000007b1d */ /* 0x000fec0000010000 */
[----:B------:R-:W-:Y:S05]  /*14b0*/  @P0 BRA `(.L_x_61) ;  /* 0x0000000800e40947 */ /* 0x000fea0003800000 */
[----:B------:R-:W1:Y:S01]  /*14c0*/  LDS R36, [R8+0x14] ;  /* 0x0000140008247984 */ /* 0x000e620000000800 */
[----:B------:R-:W-:-:S03]  /*14d0*/  UMOV UR4, 0xffffffff ;  /* 0xffffffff00047882 */ /* 0x000fc60000000000 */
[----:B------:R-:W0:Y:S04]  /*14e0*/  LDS R35, [R8+0xc] ;  /* 0x00000c0008237984 */ /* 0x000e280000000800 */
[----:B------:R-:W2:Y:S04]  /*14f0*/  LDS R34, [R8+0x10] ;  /* 0x0000100008227984 */ /* 0x000ea80000000800 */
[----:B------:R-:W3:Y:S04]  /*1500*/  LDS R33, [R8] ;  /* 0x0000000008217984 */ /* 0x000ee80000000800 */
[----:B------:R-:W4:Y:S04]  /*1510*/  LDS R32, [R8+0x4] ;  /* 0x0000040008207984 */ /* 0x000f280000000800 */
[----:B------:R-:W5:Y:S04]  /*1520*/  LDS R30, [R8+0x18] ;  /* 0x00001800081e7984 */ /* 0x000f680000000800 */
[----:B------:R-:W5:Y:S04]  /*1530*/  LDS R31, [R8+0x20] ;  /* 0x00002000081f7984 */ /* 0x000f680000000800 */
[----:B------:R-:W5:Y:S04]  /*1540*/  LDS R29, [R8+0x1c] ;  /* 0x00001c00081d7984 */ /* 0x000f680000000800 */
[----:B------:R-:W5:Y:S04]  /*1550*/  LDS R27, [R8+0x24] ;  /* 0x00002400081b7984 */ /* 0x000f680000000800 */
[----:B------:R-:W5:Y:S04]  /*1560*/  LDS R28, [R8+0x2c] ;  /* 0x00002c00081c7984 */ /* 0x000f680000000800 */
[----:B------:R-:W5:Y:S01]  /*1570*/  LDS R26, [R8+0x28] ;  /* 0x00002800081a7984 */ /* 0x000f620000000800 */
[----:B-1----:R-:W-:-:S03]  /*1580*/  ISETP.NE.AND P0, PT, R36, RZ, PT ;  /* 0x000000ff2400720c */ /* 0x002fc60003f05270 */
[----:B------:R-:W1:Y:S01]  /*1590*/  LDS R24, [R8+0x30] ;  /* 0x0000300008187984 */ /* 0x000e620000000800 */
[----:B0-----:R-:W-:-:S03]  /*15a0*/  IMAD.MOV.U32 R0, RZ, RZ, R35 ;  /* 0x000000ffff007224 */ /* 0x001fc600078e0023 */
[----:B------:R-:W0:Y:S01]  /*15b0*/  LDS R25, [R8+0x38] ;  /* 0x0000380008197984 */ /* 0x000e220000000800 */
[----:B--2---:R-:W-:-:S03]  /*15c0*/  IMAD.MOV.U32 R3, RZ, RZ, R34 ;  /* 0x000000ffff037224 */ /* 0x004fc600078e0022 */
[----:B------:R-:W2:Y:S02]  /*15d0*/  LDS R23, [R8+0x34] ;  /* 0x0000340008177984 */ /* 0x000ea40000000800 */
[----:B---3--:R-:W-:Y:S02]  /*15e0*/  @!P0 FADD R0, R0, R33 ;  /* 0x0000002100008221 */ /* 0x008fe40000000000 */
[----:B------:R-:W3:Y:S01]  /*15f0*/  LDS R22, [R8+0x8] ;  /* 0x0000080008167984 */ /* 0x000ee20000000800 */
[----:B----4-:R-:W-:-:S03]  /*1600*/  @!P0 FADD R3, R3, R32 ;  /* 0x0000002003038221 */ /* 0x010fc60000000000 */
[----:B------:R-:W4:Y:S01]  /*1610*/  LDS R21, [R8+0x3c] ;  /* 0x00003c0008157984 */ /* 0x000f220000000800 */
[----:B-----5:R-:W-:-:S03]  /*1620*/  FADD R13, R30, R0 ;  /* 0x000000001e0d7221 */ /* 0x020fc60000000000 */
[----:B------:R-:W5:Y:S01]  /*1630*/  LDS R20, [R8+0x44] ;  /* 0x0000440008147984 */ /* 0x000f620000000800 */
[----:B------:R-:W-:-:S03]  /*1640*/  ISETP.NE.AND P6, PT, R31, RZ, PT ;  /* 0x000000ff1f00720c */ /* 0x000fc60003fc5270 */
[----:B------:R-:W5:Y:S01]  /*1650*/  LDS R19, [R8+0x40] ;  /* 0x0000400008137984 */ /* 0x000f620000000800 */
[----:B------:R-:W-:Y:S01]  /*1660*/  FADD R0, R29, R3 ;  /* 0x000000031d007221 */ /* 0x000fe20000000000 */
[----:B------:R-:W-:Y:S02]  /*1670*/  FSEL R12, R13, R30, !P6 ;  /* 0x0000001e0d0c7208 */ /* 0x000fe40007000000 */
[----:B------:R-:W5:Y:S02]  /*1680*/  LDS R18, [R8+0x48] ;  /* 0x0000480008127984 */ /* 0x000f640000000800 */
[----:B------:R-:W-:Y:S01]  /*1690*/  FSEL R3, R0, R29, !P6 ;  /* 0x0000001d00037208 */ /* 0x000fe20007000000 */
[----:B------:R-:W-:Y:S01]  /*16a0*/  FADD R12, R27, R12 ;  /* 0x0000000c1b0c7221 */ /* 0x000fe20000000000 */
[----:B------:R-:W5:Y:S01]  /*16b0*/  LDS R17, [R8+0x50] ;  /* 0x0000500008117984 */ /* 0x000f620000000800 */
[----:B------:R-:W-:Y:S01]  /*16c0*/  ISETP.NE.AND P5, PT, R28, RZ, PT ;  /* 0x000000ff1c00720c */ /* 0x000fe20003fa5270 */
[----:B------:R-:W-:-:S02]  /*16d0*/  IMAD.MOV.U32 R0, RZ, RZ, R36 ;  /* 0x000000ffff007224 */ /* 0x000fc400078e0024 */
[----:B------:R-:W5:Y:S01]  /*16e0*/  LDS R16, [R8+0x4c] ;  /* 0x00004c0008107984 */ /* 0x000f620000000800 */
[----:B------:R-:W-:Y:S01]  /*16f0*/  FADD R3, R26, R3 ;  /* 0x000000031a037221 */ /* 0x000fe20000000000 */
[----:B------:R-:W-:Y:S02]  /*1700*/  FSEL R37, R12, R27, !P5 ;  /* 0x0000001b0c257208 */ /* 0x000fe40006800000 */
[----:B------:R-:W5:Y:S02]  /*1710*/  LDS R15, [R8+0x54] ;  /* 0x00005400080f7984 */ /* 0x000f640000000800 */
[----:B------:R-:W-:Y:S01]  /*1720*/  FSEL R12, R3, R26, !P5 ;  /* 0x0000001a030c7208 */ /* 0x000fe20006800000 */
[----:B-1----:R-:W-:Y:S01]  /*1730*/  FADD R37, R24, R37 ;  /* 0x0000002518257221 */ /* 0x002fe20000000000 */
[----:B------:R-:W1:Y:S01]  /*1740*/  LDS R14, [R8+0x5c] ;  /* 0x00005c00080e7984 */ /* 0x000e620000000800 */
[----:B0-----:R-:W-:-:S03]  /*1750*/  ISETP.NE.AND P4, PT, R25, RZ, PT ;  /* 0x000000ff1900720c */ /* 0x001fc60003f85270 */
[----:B------:R-:W0:Y:S01]  /*1760*/  LDS R13, [R8+0x58] ;  /* 0x00005800080d7984 */ /* 0x000e220000000800 */
[----:B--2---:R-:W-:Y:S01]  /*1770*/  FADD R12, R23, R12 ;  /* 0x0000000c170c7221 */ /* 0x004fe20000000000 */
[----:B------:R-:W-:Y:S01]  /*1780*/  FSEL R38, R37, R24, !P4 ;  /* 0x0000001825267208 */ /* 0x000fe20006000000 */
[----:B---3--:R-:W-:Y:S01]  /*1790*/  @!P0 IMAD.MOV.U32 R0, RZ, RZ, R22 ;  /* 0x000000ffff008224 */ /* 0x008fe200078e0016 */
[----:B------:R-:W2:Y:S02]  /*17a0*/  S2R R43, SR_LANEID ;  /* 0x00000000002b7919 */ /* 0x000ea40000000000 */
[----:B------:R-:W-:Y:S01]  /*17b0*/  FSEL R12, R12, R23, !P4 ;  /* 0x000000170c0c7208 */ /* 0x000fe20006000000 */
[----:B----4-:R-:W-:Y:S01]  /*17c0*/  FADD R38, R21, R38 ;  /* 0x0000002615267221 */ /* 0x010fe20000000000 */
[----:B------:R-:W-:Y:S02]  /*17d0*/  SEL R3, R0, R31, !P6 ;  /* 0x0000001f00037207 */ /* 0x000fe40007000000 */
[----:B------:R-:W-:-:S02]  /*17e0*/  ISETP.NE.AND P0, PT, R7, RZ, PT ;  /* 0x000000ff0700720c */ /* 0x000fc40003f05270 */
[----:B-----5:R-:W-:Y:S02]  /*17f0*/  ISETP.NE.AND P3, PT, R20, RZ, PT ;  /* 0x000000ff1400720c */ /* 0x020fe40003f65270 */
[----:B------:R-:W-:Y:S01]  /*1800*/  SEL R0, R3, R28, !P5 ;  /* 0x0000001c03007207 */ /* 0x000fe20006800000 */
[----:B------:R-:W-:Y:S01]  /*1810*/  FADD R12, R19, R12 ;  /* 0x0000000c130c7221 */ /* 0x000fe20000000000 */
[----:B------:R-:W-:Y:S02]  /*1820*/  FSEL R37, R38, R21, !P3 ;  /* 0x0000001526257208 */ /* 0x000fe40005800000 */
[----:B------:R-:W-:Y:S02]  /*1830*/  SEL R3, R0, R25, !P4 ;  /* 0x0000001900037207 */ /* 0x000fe40006000000 */
[----:B------:R-:W-:Y:S01]  /*1840*/  FSEL R39, R12, R19, !P3 ;  /* 0x000000130c277208 */ /* 0x000fe20005800000 */
[----:B------:R-:W-:Y:S01]  /*1850*/  FADD R37, R18, R37 ;  /* 0x0000002512257221 */ /* 0x000fe20000000000 */
[----:B------:R-:W-:-:S02]  /*1860*/  SEL R0, R3, R20, !P3 ;  /* 0x0000001403007207 */ /* 0x000fc40005800000 */
[----:B------:R-:W-:Y:S01]  /*1870*/  ISETP.NE.AND P2, PT, R17, RZ, PT ;  /* 0x000000ff1100720c */ /* 0x000fe20003f45270 */
[----:B------:R-:W-:-:S03]  /*1880*/  FADD R39, R16, R39 ;  /* 0x0000002710277221 */ /* 0x000fc60000000000 */
[----:B------:R-:W-:Y:S02]  /*1890*/  FSEL R12, R37, R18, !P2 ;  /* 0x00000012250c7208 */ /* 0x000fe40005000000 */
[----:B------:R-:W-:Y:S02]  /*18a0*/  SEL R3, R0, R17, !P2 ;  /* 0x0000001100037207 */ /* 0x000fe40005000000 */
[----:B------:R-:W-:Y:S01]  /*18b0*/  FSEL R38, R39, R16, !P2 ;  /* 0x0000001027267208 */ /* 0x000fe20005000000 */
[----:B------:R-:W-:Y:S01]  /*18c0*/  FADD R0, R15, R12 ;  /* 0x0000000c0f007221 */ /* 0x000fe20000000000 */
[----:B------:R-:W-:Y:S02]  /*18d0*/  P2R R37, PR, RZ, 0x1 ;  /* 0x00000001ff257803 */ /* 0x000fe40000000000 */
[----:B-1----:R-:W-:Y:S01]  /*18e0*/  ISETP.NE.AND P1, PT, R14, RZ, PT ;  /* 0x000000ff0e00720c */ /* 0x002fe20003f25270 */
[----:B0-----:R-:W-:-:S03]  /*18f0*/  FADD R38, R13, R38 ;  /* 0x000000260d267221 */ /* 0x001fc60000000000 */
[----:B------:R-:W-:Y:S02]  /*1900*/  SEL R12, R3, R14, !P1 ;  /* 0x0000000e030c7207 */ /* 0x000fe40004800000 */
[----:B------:R-:W-:Y:S02]  /*1910*/  FSEL R3, R0, R15, !P1 ;  /* 0x0000000f00037208 */ /* 0x000fe40004800000 */
[----:B------:R-:W-:Y:S01]  /*1920*/  FSEL R0, R38, R13, !P1 ;  /* 0x0000000d26007208 */ /* 0x000fe20004800000 */
[----:B--2---:R-:W-:Y:S06]  /*1930*/  BRA.DIV UR4, `(.L_x_62) ;  /* 0x0000000a04a07947 */ /* 0x004fec000b800000 */
[----:B------:R-:W0:Y:S01]  /*1940*/  SHFL.UP PT, R38, R3, 0x1, RZ ;  /* 0x0420000003267989 */ /* 0x000e2200000e00ff */
[----:B------:R-:W-:Y:S02]  /*1950*/  P2R R39, PR, RZ, 0x2 ;  /* 0x00000002ff277803 */ /* 0x000fe40000000000 */
[----:B------:R-:W-:Y:S01]  /*1960*/  ISETP.GE.AND P1, PT, R43, 0x1, PT ;  /* 0x000000012b00780c */ /* 0x000fe20003f26270 */
[----:B------:R-:W1:Y:S01]  /*1970*/  SHFL.UP PT, R37, R0, 0x1, RZ ;  /* 0x0420000000257989 */ /* 0x000e6200000e00ff */
[----:B------:R-:W-:-:S03]  /*1980*/  ISETP.NE.AND P0, PT, R12, RZ, PT ;  /* 0x000000ff0c00720c */ /* 0x000fc60003f05270 */
[----:B------:R-:W2:Y:S01]  /*1990*/  SHFL.UP PT, R41, R12, 0x1, RZ ;  /* 0x042000000c297989 */ /* 0x000ea200000e00ff */
[----:B0-----:R-:W-:Y:S01]  /*19a0*/  FADD R38, R3, R38 ;  /* 0x0000002603267221 */ /* 0x001fe20000000000 */
[----:B-1----:R-:W-:-:S06]  /*19b0*/  FADD R37, R0, R37 ;  /* 0x0000002500257221 */ /* 0x002fcc0000000000 */
[----:B------:R-:W-:Y:S02]  /*19c0*/  @P1 FSEL R3, R38, R3, !P0 ;  /* 0x0000000326031208 */ /* 0x000fe40004000000 */
[----:B--2---:R-:W-:Y:S02]  /*19d0*/  @P1 SEL R12, R41, R12, !P0 ;  /* 0x0000000c290c1207 */ /* 0x004fe40004000000 */
[----:B------:R-:W-:Y:S01]  /*19e0*/  @P1 FSEL R0, R37, R0, !P0 ;  /* 0x0000000025001208 */ /* 0x000fe20004000000 */
[----:B------:R-:W0:Y:S01]  /*19f0*/  SHFL.UP PT, R38, R3, 0x2, RZ ;  /* 0x0440000003267989 */ /* 0x000e2200000e00ff */
[----:B------:R-:W-:Y:S02]  /*1a00*/  ISETP.GE.AND P1, PT, R43, 0x2, PT ;  /* 0x000000022b00780c */ /* 0x000fe40003f26270 */
[----:B------:R-:W-:Y:S01]  /*1a10*/  ISETP.NE.AND P0, PT, R12, RZ, PT ;  /* 0x000000ff0c00720c */ /* 0x000fe20003f05270 */
[----:B------:R-:W1:Y:S04]  /*1a20*/  SHFL.UP PT, R37, R0, 0x2, RZ ;  /* 0x0440000000257989 */ /* 0x000e6800000e00ff */
[----:B------:R-:W2:Y:S01]  /*1a30*/  SHFL.UP PT, R41, R12, 0x2, RZ ;  /* 0x044000000c297989 */ /* 0x000ea200000e00ff */
[----:B0-----:R-:W-:Y:S01]  /*1a40*/  FADD R38, R3, R38 ;  /* 0x0000002603267221 */ /* 0x001fe20000000000 */
[----:B-1----:R-:W-:-:S04]  /*1a50*/  FADD R37, R0, R37 ;  /* 0x0000002500257221 */ /* 0x002fc80000000000 */
        /* <DEDUP_REMOVED lines=32> */
[----:B------:R-:W-:Y:S02]  /*1c60*/  @P1 FSEL R0, R37, R0, !P0 ;  /* 0x0000000025001208 */ /* 0x000fe40004000000 */
[----:B------:R-:W0:Y:S01]  /*1c70*/  SHFL.UP PT, R3, R3, 0x1, RZ ;  /* 0x0420000003037989 */ /* 0x000e2200000e00ff */
[----:B------:R-:W-:-:S03]  /*1c80*/  ISETP.NE.AND P1, PT, R39, RZ, PT ;  /* 0x000000ff2700720c */ /* 0x000fc60003f25270 */
[----:B------:R1:W2:Y:S04]  /*1c90*/  SHFL.UP PT, R41, R12, 0x1, RZ ;  /* 0x042000000c297989 */ /* 0x0002a800000e00ff */
[----:B------:R-:W3:Y:S06]  /*1ca0*/  SHFL.UP PT, R0, R0, 0x1, RZ ;  /* 0x0420000000007989 */ /* 0x000eec00000e00ff */
.L_x_86:
[----:B-1----:R-:W-:Y:S02]  /*1cb0*/  P2R R12, PR, RZ, 0x4 ;  /* 0x00000004ff0c7803 */ /* 0x002fe40000000000 */
[----:B------:R-:W-:Y:S02]  /*1cc0*/  ISETP.NE.AND P2, PT, R7, RZ, PT ;  /* 0x000000ff0700720c */ /* 0x000fe40003f45270 */
[----:B------:R-:W-:Y:S02]  /*1cd0*/  P2R R37, PR, RZ, 0x2 ;  /* 0x00000002ff257803 */ /* 0x000fe40000000000 */
[----:B------:R-:W-:-:S09]  /*1ce0*/  PLOP3.LUT P0, PT, PT, PT, PT, 0x80, 0x8 ;  /* 0x000000000008781c */ /* 0x000fd20003f0f070 */
[----:B------:R-:W-:-:S04]  /*1cf0*/  @P2 ISETP.NE.AND P1, PT, R22, RZ, PT ;  /* 0x000000ff1600220c */ /* 0x000fc80003f25270 */
[----:B------:R-:W-:Y:S02]  /*1d00*/  @P2 PLOP3.LUT P0, PT, P1, PT, PT, 0x80, 0x8 ;  /* 0x000000000008281c */ /* 0x000fe40000f0f070 */
[----:B------:R-:W-:-:S11]  /*1d10*/  ISETP.NE.AND P2, PT, R12, RZ, PT ;  /* 0x000000ff0c00720c */ /* 0x000fd60003f45270 */
[----:B0-----:R-:W-:Y:S01]  /*1d20*/  @!P0 FADD R33, R3, R33 ;  /* 0x0000002103218221 */ /* 0x001fe20000000000 */
[----:B---3--:R-:W-:Y:S01]  /*1d30*/  @!P0 FADD R32, R0, R32 ;  /* 0x0000002000208221 */ /* 0x008fe20000000000 */
[----:B------:R-:W-:-:S03]  /*1d40*/  ISETP.NE.AND P0, PT, R7, RZ, PT ;  /* 0x000000ff0700720c */ /* 0x000fc60003f05270 */
[----:B------:R1:W-:Y:S04]  /*1d50*/  STS [R8], R33 ;  /* 0x0000002108007388 */ /* 0x0003e80000000800 */
[----:B------:R1:W-:Y:S06]  /*1d60*/  STS [R8+0x4], R32 ;  /* 0x0000042008007388 */ /* 0x0003ec0000000800 */
[----:B--2---:R-:W-:-:S02]  /*1d70*/  @P0 SEL R22, R41, R22, !P1 ;  /* 0x0000001629160207 */ /* 0x004fc40004800000 */
[----:B------:R-:W-:Y:S02]  /*1d80*/  ISETP.NE.AND P0, PT, R36, RZ, PT ;  /* 0x000000ff2400720c */ /* 0x000fe40003f05270 */
[----:B------:R-:W-:Y:S01]  /*1d90*/  ISETP.NE.AND P1, PT, R37, RZ, PT ;  /* 0x000000ff2500720c */ /* 0x000fe20003f25270 */
[----:B------:R1:W-:Y:S01]  /*1da0*/  STS [R8+0x8], R22 ;  /* 0x0000081608007388 */ /* 0x0003e20000000800 */
[----:B------:R-:W-:-:S04]  /*1db0*/  SEL R36, R22, R36, !P0 ;  /* 0x0000002416247207 */ /* 0x000fc80004000000 */
[----:B------:R-:W-:Y:S01]  /*1dc0*/  SEL R31, R36, R31, !P6 ;  /* 0x0000001f241f7207 */ /* 0x000fe20007000000 */
[----:B------:R1:W-:Y:S03]  /*1dd0*/  STS [R8+0x14], R36 ;  /* 0x0000142408007388 */ /* 0x0003e60000000800 */
[----:B------:R-:W-:Y:S01]  /*1de0*/  SEL R28, R31, R28, !P5 ;  /* 0x0000001c1f1c7207 */ /* 0x000fe20006800000 */
[----:B------:R-:W-:Y:S01]  /*1df0*/  @!P0 FADD R35, R35, R33 ;  /* 0x0000002123238221 */ /* 0x000fe20000000000 */
[----:B------:R-:W-:Y:S01]  /*1e00*/  @!P0 FADD R34, R34, R32 ;  /* 0x0000002022228221 */ /* 0x000fe20000000000 */
[----:B------:R1:W-:Y:S01]  /*1e10*/  STS [R8+0x20], R31 ;  /* 0x0000201f08007388 */ /* 0x0003e20000000800 */
        /* <DEDUP_REMOVED lines=15> */
[----:B------:R1:W-:Y:S02]  /*1f10*/  STS [R8+0x18], R30 ;  /* 0x0000181e08007388 */ /* 0x0003e40000000800 */
[----:B------:R-:W-:Y:S01]  /*1f20*/  @!P2 FADD R18, R18, R21 ;  /* 0x000000151212a221 */ /* 0x000fe20000000000 */
[----:B------:R-:W-:Y:S01]  /*1f30*/  @!P2 FADD R16, R16, R19 ;  /* 0x000000131010a221 */ /* 0x000fe20000000000 */
[----:B------:R1:W-:Y:S02]  /*1f40*/  STS [R8+0x1c], R29 ;  /* 0x00001c1d08007388 */ /* 0x0003e40000000800 */
[----:B------:R-:W-:Y:S01]  /*1f50*/  @!P1 FADD R15, R15, R18 ;  /* 0x000000120f0f9221 */ /* 0x000fe20000000000 */
[----:B------:R-:W-:Y:S01]  /*1f60*/  @!P1 FADD R13, R13, R16 ;  /* 0x000000100d0d9221 */ /* 0x000fe20000000000 */
[----:B------:R1:W-:Y:S04]  /*1f70*/  STS [R8+0x38], R25 ;  /* 0x0000381908007388 */ /* 0x0003e80000000800 */
        /* <DEDUP_REMOVED lines=12> */
[----:B------:R1:W-:Y:S02]  /*2040*/  STS [R8+0x58], R13 ;  /* 0x0000580d08007388 */ /* 0x0003e40000000800 */
.L_x_61:
[----:B------:R-:W-:Y:S05]  /*2050*/  WARPSYNC.ALL ;  /* 0x0000000000007948 */ /* 0x000fea0003800000 */
[----:B------:R-:W-:Y:S01]  /*2060*/  BAR.SYNC.DEFER_BLOCKING 0x0 ;  /* 0x0000000000007b1d */ /* 0x000fe20000010000 */
[----:B------:R-:W-:-:S07]  /*2070*/  ISETP.NE.AND P1, PT, R42, RZ, PT ;  /* 0x000000ff2a00720c */ /* 0x000fce0003f25270 */
[----:B------:R-:W2:Y:S01]  /*2080*/  S2UR UR5, SR_CgaCtaId ;  /* 0x00000000000579c3 */ /* 0x000ea20000008800 */
[----:B------:R-:W-:Y:S01]  /*2090*/  UMOV UR4, 0x400 ;  /* 0x0000040000047882 */ /* 0x000fe20000000000 */
[----:B------:R-:W-:Y:S01]  /*20a0*/  BSSY.RECONVERGENT B0, `(.L_x_63) ;  /* 0x000001f000007945 */ /* 0x000fe20003800200 */
[----:B0-----:R-:W0:Y:S04]  /*20b0*/  LDS R0, [R9+0x8] ;  /* 0x0000080009007984 */ /* 0x001e280000000800 */
[----:B------:R-:W-:Y:S01]  /*20c0*/  LDS R12, [R9] ;  /* 0x00000000090c7984 */ /* 0x000fe20000000800 */
[----:B--2---:R-:W-:-:S03]  /*20d0*/  ULEA UR4, UR5, UR4, 0x18 ;  /* 0x0000000405047291 */ /* 0x004fc6000f8ec0ff */
[----:B-1----:R-:W-:Y:S06]  /*20e0*/  LDS R13, [R9+0x4] ;  /* 0x00000400090d7984 */ /* 0x002fec0000000800 */
[----:B------:R-:W1:Y:S01]  /*20f0*/  LDS.64 R14, [UR4+0x15a0] ;  /* 0x0015a004ff0e7984 */ /* 0x000e620008000a00 */
[----:B0-----:R-:W-:-:S04]  /*2100*/  ISETP.NE.AND P0, PT, R0, RZ, PT ;  /* 0x000000ff0000720c */ /* 0x001fc80003f05270 */
[----:B------:R-:W-:-:S13]  /*2110*/  ISETP.LT.AND P0, PT, R6, UR15, !P0 ;  /* 0x0000000f06007c0c */ /* 0x000fda000c701270 */
[----:B-1----:R-:W-:Y:S01]  /*2120*/  @P0 FADD R12, R12, R14 ;  /* 0x0000000e0c0c0221 */ /* 0x002fe20000000000 */
[----:B------:R-:W-:Y:S01]  /*2130*/  @P0 FADD R13, R13, R15 ;  /* 0x0000000f0d0d0221 */ /* 0x000fe20000000000 */
[----:B------:R-:W-:Y:S06]  /*2140*/  @P1 BRA `(.L_x_64) ;  /* 0x0000000000501947 */ /* 0x000fec0003800000 */
[----:B------:R-:W0:Y:S01]  /*2150*/  MUFU.RCP R3, R12 ;  /* 0x0000000c00037308 */ /* 0x000e220000001000 */
[----:B------:R-:W-:Y:S01]  /*2160*/  BSSY.RECONVERGENT B1, `(.L_x_65) ;  /* 0x000000e000017945 */ /* 0x000fe20003800200 */
[----:B------:R-:W-:-:S06]  /*2170*/  FSETP.GT.AND P2, PT, R12, RZ, PT ;  /* 0x000000ff0c00720b */ /* 0x000fcc0003f44000 */
[----:B------:R-:W1:Y:S01]  /*2180*/  FCHK P0, R13, R12 ;  /* 0x0000000c0d007302 */ /* 0x000e620000000000 */
[----:B0-----:R-:W-:-:S04]  /*2190*/  FFMA R0, -R12, R3, 1 ;  /* 0x3f8000000c007423 */ /* 0x001fc80000000103 */
[----:B------:R-:W-:-:S04]  /*21a0*/  FFMA R0, R3, R0, R3 ;  /* 0x0000000003007223 */ /* 0x000fc80000000003 */
[----:B------:R-:W-:-:S04]  /*21b0*/  FFMA R3, R13, R0, RZ ;  /* 0x000000000d037223 */ /* 0x000fc800000000ff */
[----:B------:R-:W-:-:S04]  /*21c0*/  FFMA R14, -R12, R3, R13 ;  /* 0x000000030c0e7223 */ /* 0x000fc8000000010d */
[----:B------:R-:W-:Y:S01]  /*21d0*/  FFMA R0, R0, R14, R3 ;  /* 0x0000000e00007223 */ /* 0x000fe20000000003 */
[----:B-1----:R-:W-:Y:S06]  /*21e0*/  @!P0 BRA `(.L_x_66) ;  /* 0x0000000000148947 */ /* 0x002fec0003800000 */
[----:B------:R-:W-:Y:S01]  /*21f0*/  IMAD.MOV.U32 R0, RZ, RZ, R13 ;  /* 0x000000ffff007224 */ /* 0x000fe200078e000d */
[----:B------:R-:W-:Y:S01]  /*2200*/  MOV R14, 0x2230 ;  /* 0x00002230000e7802 */ /* 0x000fe20000000f00 */
[----:B------:R-:W-:-:S07]  /*2210*/  IMAD.MOV.U32 R3, RZ, RZ, R12 ;  /* 0x000000ffff037224 */ /* 0x000fce00078e000c */
[----:B------:R-:W-:Y:S05]  /*2220*/  CALL.REL.NOINC `($__internal_3_$__cuda_sm3x_div_rn_noftz_f32_slowpath) ;  /* 0x0000000c00e07944 */ /* 0x000fea0003c00000 */
[----:B------:R-:W-:-:S07]  /*2230*/  IMAD.MOV.U32 R0, RZ, RZ, R17 ;  /* 0x000000ffff007224 */ /* 0x000fce00078e0011 */
.L_x_66:
[----:B------:R-:W-:Y:S05]  /*2240*/  BSYNC.RECONVERGENT B1 ;  /* 0x0000000000017941 */ /* 0x000fea0003800200 */
.L_x_65:
[----:B------:R-:W0:Y:S01]  /*2250*/  LDC.64 R14, c[0x0][0x3c8] ;  /* 0x0000f200ff0e7b82 */ /* 0x000e220000000a00 */
[----:B------:R-:W-:Y:S01]  /*2260*/  FSEL R3, R0, +QNAN , P2 ;  /* 0x7fffffff00037808 */ /* 0x000fe20001000000 */
[----:B0-----:R-:W-:-:S05]  /*2270*/  IMAD.WIDE R14, R10, 0x4, R14 ;  /* 0x000000040a0e7825 */ /* 0x001fca00078e020e */
[----:B------:R0:W-:Y:S02]  /*2280*/  STG.E desc[UR12][R14.64], R3 ;  /* 0x000000030e007986 */ /* 0x0001e4000c10190c */
.L_x_64:
[----:B------:R-:W-:Y:S05]  /*2290*/  BSYNC.RECONVERGENT B0 ;  /* 0x0000000000007941 */ /* 0x000fea0003800200 */
.L_x_63:
[----:B------:R-:W-:Y:S01]  /*22a0*/  UISETP.LT.AND UP0, UPT, UR11, 0x100, UPT ;  /* 0x000001000b00788c */ /* 0x000fe2000bf01270 */
[----:B------:R-:W-:Y:S01]  /*22b0*/  VIADD R10, R10, 0x100 ;  /* 0x000001000a0a7836 */ /* 0x000fe20000000000 */
[----:B------:R-:W-:Y:S01]  /*22c0*/  UIADD3 UR10, UPT, UPT, UR10, 0x100, URZ ;  /* 0x000001000a0a7890 */ /* 0x000fe2000fffe0ff */
[----:B------:R-:W-:Y:S01]  /*22d0*/  VIADD R6, R6, 0x100 ;  /* 0x0000010006067836 */ /* 0x000fe20000000000 */
[----:B------:R-:W-:Y:S01]  /*22e0*/  USEL UR4, UR11, 0x100, UP0 ;  /* 0x000001000b047887 */ /* 0x000fe20008000000 */
[----:B------:R-:W-:Y:S01]  /*22f0*/  VIADD R2, R2, 0x100 ;  /* 0x0000010002027836 */ /* 0x000fe20000000000 */
[----:B------:R-:W-:Y:S02]  /*2300*/  UISETP.GE.AND UP0, UPT, UR10, UR15, UPT ;  /* 0x0000000f0a00728c */ /* 0x000fe4000bf06270 */
[----:B------:R-:W-:Y:S02]  /*2310*/  UIADD3 UR4, UPT, UPT, UR4, -0x1, URZ ;  /* 0xffffffff04047890 */ /* 0x000fe4000fffe0ff */
[----:B------:R-:W-:-:S04]  /*2320*/  UIADD3 UR11, UPT, UPT, UR11, -0x100, URZ ;  /* 0xffffff000b0b7890 */ /* 0x000fc8000fffe0ff */
[----:B------:R-:W-:-:S13]  /*2330*/  ISETP.NE.AND P0, PT, R7, UR4, PT ;  /* 0x0000000407007c0c */ /* 0x000fda000bf05270 */
[----:B0-----:R-:W0:Y:S01]  /*2340*/  @!P0 S2R R3, SR_CgaCtaId ;  /* 0x0000000000038919 */ /* 0x001e220000008800 */
[----:B------:R-:W-:-:S04]  /*2350*/  @!P0 MOV R0, 0x400 ;  /* 0x0000040000008802 */ /* 0x000fc80000000f00 */
[----:B0-----:R-:W-:-:S05]  /*2360*/  @!P0 LEA R3, R3, R0, 0x18 ;  /* 0x0000000003038211 */ /* 0x001fca00078ec0ff */
[----:B------:R0:W-:Y:S04]  /*2370*/  @!P0 STS.64 [R3+0x15a0], R12 ;  /* 0x0015a00c03008388 */ /* 0x0001e80000000a00 */
[----:B------:R0:W-:Y:S01]  /*2380*/  @!P0 STS.64 [R3+0x15a8], R4 ;  /* 0x0015a80403008388 */ /* 0x0001e20000000a00 */
[----:B------:R-:W-:Y:S06]  /*2390*/  BAR.SYNC.DEFER_BLOCKING 0x0 ;  /* 0x0000000000007b1d */ /* 0x000fec0000010000 */
[----:B------:R-:W-:Y:S05]  /*23a0*/  BRA.U !UP0, `(.L_x_67) ;  /* 0xffffffe908ac7547 */ /* 0x000fea000b83ffff */
[----:B------:R-:W-:Y:S05]  /*23b0*/  EXIT ;  /* 0x000000000000794d */ /* 0x000fea0003800000 */
.L_x_62:
[----:B------:R-:W-:Y:S01]  /*23c0*/  IMAD.MOV.U32 R38, RZ, RZ, R3 ;  /* 0x000000ffff267224 */ /* 0x000fe200078e0003 */
[----:B------:R-:W-:Y:S01]  /*23d0*/  P2R R45, PR, RZ, 0x2 ;  /* 0x00000002ff2d7803 */ /* 0x000fe20000000000 */
[----:B------:R-:W-:Y:S01]  /*23e0*/  IMAD.MOV.U32 R37, RZ, RZ, 0x1 ;  /* 0x00000001ff257424 */ /* 0x000fe200078e00ff */
[----:B------:R-:W-:Y:S01]  /*23f0*/  ISETP.GE.AND P1, PT, R43, 0x1, PT ;  /* 0x000000012b00780c */ /* 0x000fe20003f26270 */
[----:B------:R-:W-:Y:S01]  /*2400*/  IMAD.MOV.U32 R39, RZ, RZ, RZ ;  /* 0x000000ffff277224 */ /* 0x000fe200078e00ff */
[----:B------:R-:W-:Y:S01]  /*2410*/  P2R R44, PR, RZ, 0x4 ;  /* 0x00000004ff2c7803 */ /* 0x000fe20000000000 */
[----:B------:R-:W-:Y:S01]  /*2420*/  IMAD.MOV.U32 R40, RZ, RZ, -0x1 ;  /* 0xffffffffff287424 */ /* 0x000fe200078e00ff */
[----:B------:R-:W-:-:S13]  /*2430*/  ISETP.NE.AND P2, PT, R12, RZ, PT ;  /* 0x000000ff0c00720c */ /* 0x000fda0003f45270 */
[----:B------:R-:W-:Y:S05]  /*2440*/  WARPSYNC.COLLECTIVE R40, `(.L_x_68) ;  /* 0x0000000028087348 */ /* 0x000fea0003c00000 */
[----:B------:R0:W1:Y:S02]  /*2450*/  SHFL.UP P0, R41, R38, R37, R39 ;  /* 0x0400002526297389 */ /* 0x0000640000000027 */
[----:B01----:R-:W-:Y:S05]  /*2460*/  ENDCOLLECTIVE ;  /* 0x000000000000791b */ /* 0x003fea0003800000 */
.L_x_68:
[----:B------:R-:W-:-:S04]  /*2470*/  IMAD.MOV.U32 R38, RZ, RZ, R41 ;  /* 0x000000ffff267224 */ /* 0x000fc800078e0029 */
[----:B------:R-:W-:Y:S01]  /*2480*/  FADD R41, R3, R38 ;  /* 0x0000002603297221 */ /* 0x000fe20000000000 */
[----:B------:R-:W-:-:S04]  /*2490*/  IMAD.MOV.U32 R38, RZ, RZ, R0 ;  /* 0x000000ffff267224 */ /* 0x000fc800078e0000 */
[----:B------:R-:W-:-:S07]  /*24a0*/  @P1 FSEL R3, R41, R3, !P2 ;  /* 0x0000000329031208 */ /* 0x000fce0005000000 */
[----:B------:R-:W-:Y:S05]  /*24b0*/  WARPSYNC.COLLECTIVE R40, `(.L_x_69) ;  /* 0x0000000028087348 */ /* 0x000fea0003c00000 */
[----:B------:R0:W1:Y:S02]  /*24c0*/  SHFL.UP P0, R41, R38, R37, R39 ;  /* 0x0400002526297389 */ /* 0x0000640000000027 */
[----:B01----:R-:W-:Y:S05]  /*24d0*/  ENDCOLLECTIVE ;  /* 0x000000000000791b */ /* 0x003fea0003800000 */
.L_x_69:
[----:B------:R-:W-:Y:S02]  /*24e0*/  IMAD.MOV.U32 R38, RZ, RZ, R12 ;  /* 0x000000ffff267224 */ /* 0x000fe400078e000c */
[----:B------:R-:W-:-:S04]  /*24f0*/  IMAD.MOV.U32 R37, RZ, RZ, R41 ;  /* 0x000000ffff257224 */ /* 0x000fc800078e0029 */
[----:B------:R-:W-:Y:S01]  /*2500*/  FADD R41, R0, R37 ;  /* 0x0000002500297221 */ /* 0x000fe20000000000 */
[----:B------:R-:W-:-:S04]  /*2510*/  IMAD.MOV.U32 R37, RZ, RZ, 0x1 ;  /* 0x00000001ff257424 */ /* 0x000fc800078e00ff */
[----:B------:R-:W-:-:S07]  /*2520*/  @P1 FSEL R0, R41, R0, !P2 ;  /* 0x0000000029001208 */ /* 0x000fce0005000000 */
[----:B------:R-:W-:Y:S05]  /*2530*/  WARPSYNC.COLLECTIVE R40, `(.L_x_70) ;  /* 0x0000000028087348 */ /* 0x000fea0003c00000 */
[----:B------:R0:W1:Y:S02]  /*2540*/  SHFL.UP P0, R41, R38, R37, R39 ;  /* 0x0400002526297389 */ /* 0x0000640000000027 */
[----:B01----:R-:W-:Y:S05]  /*2550*/  ENDCOLLECTIVE ;  /* 0x000000000000791b */ /* 0x003fea0003800000 */
.L_x_70:
[----:B------:R-:W-:Y:S02]  /*2560*/  IMAD.MOV.U32 R38, RZ, RZ, R3 ;  /* 0x000000ffff267224 */ /* 0x000fe400078e0003 */
[----:B------:R-:W-:Y:S01]  /*2570*/  IMAD.MOV.U32 R37, RZ, RZ, 0x2 ;  /* 0x00000002ff257424 */ /* 0x000fe200078e00ff */
[----:B------:R-:W-:-:S07]  /*2580*/  @P1 SEL R12, R41, R12, !P2 ;  /* 0x0000000c290c1207 */ /* 0x000fce0005000000 */
[----:B------:R-:W-:Y:S05]  /*2590*/  WARPSYNC.COLLECTIVE R40, `(.L_x_71) ;  /* 0x0000000028087348 */ /* 0x000fea0003c00000 */
[----:B------:R0:W1:Y:S02]  /*25a0*/  SHFL.UP P0, R41, R38, R37, R39 ;  /* 0x0400002526297389 */ /* 0x0000640000000027 */
[----:B01----:R-:W-:Y:S05]  /*25b0*/  ENDCOLLECTIVE ;  /* 0x000000000000791b */ /* 0x003fea0003800000 */
.L_x_71:
[----:B------:R-:W-:Y:S02]  /*25c0*/  ISETP.GE.AND P2, PT, R43, 0x2, PT ;  /* 0x000000022b00780c */ /* 0x000fe40003f46270 */
[----:B------:R-:W-:Y:S01]  /*25d0*/  ISETP.NE.AND P1, PT, R12, RZ, PT ;  /* 0x000000ff0c00720c */ /* 0x000fe20003f25270 */
[----:B------:R-:W-:-:S04]  /*25e0*/  IMAD.MOV.U32 R38, RZ, RZ, R41 ;  /* 0x000000ffff267224 */ /* 0x000fc800078e0029 */
[----:B------:R-:W-:Y:S01]  /*25f0*/  FADD R41, R3, R38 ;  /* 0x0000002603297221 */ /* 0x000fe20000000000 */
[----:B------:R-:W-:-:S05]  /*2600*/  IMAD.MOV.U32 R38, RZ, RZ, R0 ;  /* 0x000000ffff267224 */ /* 0x000fca00078e0000 */
[----:B------:R-:W-:-:S07]  /*2610*/  @P2 FSEL R3, R41, R3, !P1 ;  /* 0x0000000329032208 */ /* 0x000fce0004800000 */
[----:B------:R-:W-:Y:S05]  /*2620*/  WARPSYNC.COLLECTIVE R40, `(.L_x_72) ;  /* 0x0000000028087348 */ /* 0x000fea0003c00000 */
[----:B------:R0:W1:Y:S02]  /*2630*/  SHFL.UP P0, R41, R38, R37, R39 ;  /* 0x0400002526297389 */ /* 0x0000640000000027 */
[----:B01----:R-:W-:Y:S05]  /*2640*/  ENDCOLLECTIVE ;  /* 0x000000000000791b */ /* 0x003fea0003800000 */
.L_x_72:
        /* <DEDUP_REMOVED lines=8> */
.L_x_73:
[----:B------:R-:W-:Y:S02]  /*26d0*/  IMAD.MOV.U32 R38, RZ, RZ, R3 ;  /* 0x000000ffff267224 */ /* 0x000fe400078e0003 */
[----:B------:R-:W-:Y:S01]  /*26e0*/  IMAD.MOV.U32 R37, RZ, RZ, 0x4 ;  /* 0x00000004ff257424 */ /* 0x000fe200078e00ff */
[----:B------:R-:W-:-:S07]  /*26f0*/  @P2 SEL R12, R41, R12, !P1 ;  /* 0x0000000c290c2207 */ /* 0x000fce0004800000 */
[----:B------:R-:W-:Y:S05]  /*2700*/  WARPSYNC.COLLECTIVE R40, `(.L_x_74) ;  /* 0x0000000028087348 */ /* 0x000fea0003c00000 */
[----:B------:R0:W1:Y:S02]  /*2710*/  SHFL.UP P0, R41, R38, R37, R39 ;  /* 0x0400002526297389 */ /* 0x0000640000000027 */
[----:B01----:R-:W-:Y:S05]  /*2720*/  ENDCOLLECTIVE ;  /* 0x000000000000791b */ /* 0x003fea0003800000 */
.L_x_74:
        /* <DEDUP_REMOVED lines=9> */
.L_x_75:
        /* <DEDUP_REMOVED lines=8> */
.L_x_76:
[----:B------:R-:W-:Y:S02]  /*2840*/  IMAD.MOV.U32 R38, RZ, RZ, R3 ;  /* 0x000000ffff267224 */ /* 0x000fe400078e0003 */
[----:B------:R-:W-:Y:S01]  /*2850*/  IMAD.MOV.U32 R37, RZ, RZ, 0x8 ;  /* 0x00000008ff257424 */ /* 0x000fe200078e00ff */
[----:B------:R-:W-:-:S07]  /*2860*/  @P2 SEL R12, R41, R12, !P1 ;  /* 0x0000000c290c2207 */ /* 0x000fce0004800000 */
[----:B------:R-:W-:Y:S05]  /*2870*/  WARPSYNC.COLLECTIVE R40, `(.L_x_77) ;  /* 0x0000000028087348 */ /* 0x000fea0003c00000 */
[----:B------:R0:W1:Y:S02]  /*2880*/  SHFL.UP P0, R41, R38, R37, R39 ;  /* 0x0400002526297389 */ /* 0x0000640000000027 */
[----:B01----:R-:W-:Y:S05]  /*2890*/  ENDCOLLECTIVE ;  /* 0x000000000000791b */ /* 0x003fea0003800000 */
.L_x_77:
        /* <DEDUP_REMOVED lines=9> */
.L_x_78:
[C---:B------:R-:W-:Y:S01]  /*2930*/  ISETP.GE.AND P1, PT, R43.reuse, 0x10, PT ;  /* 0x000000102b00780c */ /* 0x040fe20003f26270 */
[----:B------:R-:W-:Y:S01]  /*2940*/  IMAD.MOV.U32 R38, RZ, RZ, R12 ;  /* 0x000000ffff267224 */ /* 0x000fe200078e000c */
[----:B------:R-:W-:Y:S01]  /*2950*/  ISETP.GE.AND P0, PT, R43, 0x8, PT ;  /* 0x000000082b00780c */ /* 0x000fe20003f06270 */
[----:B------:R-:W-:-:S04]  /*2960*/  IMAD.MOV.U32 R37, RZ, RZ, R41 ;  /* 0x000000ffff257224 */ /* 0x000fc800078e0029 */
[----:B------:R-:W-:Y:S01]  /*2970*/  FADD R41, R0, R37 ;  /* 0x0000002500297221 */ /* 0x000fe20000000000 */
[----:B------:R-:W-:-:S07]  /*2980*/  IMAD.MOV.U32 R37, RZ, RZ, 0x8 ;  /* 0x00000008ff257424 */ /* 0x000fce00078e00ff */
[----:B------:R-:W-:-:S07]  /*2990*/  @P0 FSEL R0, R41, R0, !P2 ;  /* 0x0000000029000208 */ /* 0x000fce0005000000 */
[----:B------:R-:W-:Y:S05]  /*29a0*/  WARPSYNC.COLLECTIVE R40, `(.L_x_79) ;  /* 0x0000000028087348 */ /* 0x000fea0003c00000 */
[----:B------:R0:W1:Y:S02]  /*29b0*/  SHFL.UP P0, R41, R38, R37, R39 ;  /* 0x0400002526297389 */ /* 0x0000640000000027 */
[----:B01----:R-:W-:Y:S05]  /*29c0*/  ENDCOLLECTIVE ;  /* 0x000000000000791b */ /* 0x003fea0003800000 */
.L_x_79:
[----:B------:R-:W-:Y:S02]  /*29d0*/  IMAD.MOV.U32 R38, RZ, RZ, R3 ;  /* 0x000000ffff267224 */ /* 0x000fe400078e0003 */
[----:B------:R-:W-:Y:S01]  /*29e0*/  IMAD.MOV.U32 R37, RZ, RZ, 0x10 ;  /* 0x00000010ff257424 */ /* 0x000fe200078e00ff */
[----:B------:R-:W-:-:S13]  /*29f0*/  ISETP.GE.AND P0, PT, R43, 0x8, PT ;  /* 0x000000082b00780c */ /* 0x000fda0003f06270 */
[----:B------:R-:W-:-:S07]  /*2a00*/  @P0 SEL R12, R41, R12, !P2 ;  /* 0x0000000c290c0207 */ /* 0x000fce0005000000 */
[----:B------:R-:W-:Y:S05]  /*2a10*/  WARPSYNC.COLLECTIVE R40, `(.L_x_80) ;  /* 0x0000000028087348 */ /* 0x000fea0003c00000 */
[----:B------:R0:W1:Y:S02]  /*2a20*/  SHFL.UP P0, R41, R38, R37, R39 ;  /* 0x0400002526297389 */ /* 0x0000640000000027 */
[----:B01----:R-:W-:Y:S05]  /*2a30*/  ENDCOLLECTIVE ;  /* 0x000000000000791b */ /* 0x003fea0003800000 */
.L_x_80:
[----:B------:R-:W-:Y:S01]  /*2a40*/  ISETP.NE.AND P2, PT, R12, RZ, PT ;  /* 0x000000ff0c00720c */ /* 0x000fe20003f45270 */
[----:B------:R-:W-:Y:S02]  /*2a50*/  IMAD.MOV.U32 R38, RZ, RZ, R0 ;  /* 0x000000ffff267224 */ /* 0x000fe400078e0000 */
[----:B------:R-:W-:-:S05]  /*2a60*/  FADD R41, R3, R41 ;  /* 0x0000002903297221 */ /* 0x000fca0000000000 */
[----:B------:R-:W-:-:S07]  /*2a70*/  @P1 FSEL R3, R41, R3, !P2 ;  /* 0x0000000329031208 */ /* 0x000fce0005000000 */
[----:B------:R-:W-:Y:S05]  /*2a80*/  WARPSYNC.COLLECTIVE R40, `(.L_x_81) ;  /* 0x0000000028087348 */ /* 0x000fea0003c00000 */
[----:B------:R0:W1:Y:S02]  /*2a90*/  SHFL.UP P0, R41, R38, R37, R39 ;  /* 0x0400002526297389 */ /* 0x0000640000000027 */
[----:B01----:R-:W-:Y:S05]  /*2aa0*/  ENDCOLLECTIVE ;  /* 0x000000000000791b */ /* 0x003fea0003800000 */
.L_x_81:
        /* <DEDUP_REMOVED lines=8> */
.L_x_82:
[----:B------:R-:W-:Y:S01]  /*2b30*/  ISETP.NE.AND P2, PT, R44, RZ, PT ;  /* 0x000000ff2c00720c */ /* 0x000fe20003f45270 */
[----:B------:R-:W-:Y:S02]  /*2b40*/  IMAD.MOV.U32 R38, RZ, RZ, R3 ;  /* 0x000000ffff267224 */ /* 0x000fe400078e0003 */
[----:B------:R-:W-:Y:S01]  /*2b50*/  IMAD.MOV.U32 R37, RZ, RZ, 0x1 ;  /* 0x00000001ff257424 */ /* 0x000fe200078e00ff */
[----:B------:R-:W-:Y:S01]  /*2b60*/  ISETP.NE.AND P0, PT, R12, RZ, PT ;  /* 0x000000ff0c00720c */ /* 0x000fe20003f05270 */
[----:B------:R-:W-:-:S05]  /*2b70*/  IMAD.MOV.U32 R44, RZ, RZ, R41 ;  /* 0x000000ffff2c7224 */ /* 0x000fca00078e0029 */
[----:B------:R-:W-:Y:S02]  /*2b80*/  @P1 SEL R12, R44, R12, !P0 ;  /* 0x0000000c2c0c1207 */ /* 0x000fe40004000000 */
[----:B------:R-:W-:-:S13]  /*2b90*/  ISETP.NE.AND P1, PT, R45, RZ, PT ;  /* 0x000000ff2d00720c */ /* 0x000fda0003f25270 */
[----:B------:R-:W-:Y:S05]  /*2ba0*/  WARPSYNC.COLLECTIVE R40, `(.L_x_83) ;  /* 0x0000000028087348 */ /* 0x000fea0003c00000 */
[----:B------:R0:W1:Y:S02]  /*2bb0*/  SHFL.UP P0, R41, R38, R37, R39 ;  /* 0x0400002526297389 */ /* 0x0000640000000027 */
[----:B01----:R-:W-:Y:S05]  /*2bc0*/  ENDCOLLECTIVE ;  /* 0x000000000000791b */ /* 0x003fea0003800000 */
.L_x_83:
[----:B------:R-:W-:Y:S02]  /*2bd0*/  IMAD.MOV.U32 R38, RZ, RZ, R0 ;  /* 0x000000ffff267224 */ /* 0x000fe400078e0000 */
[----:B------:R-:W-:-:S07]  /*2be0*/  IMAD.MOV.U32 R3, RZ, RZ, R41 ;  /* 0x000000ffff037224 */ /* 0x000fce00078e0029 */
[----:B------:R-:W-:Y:S05]  /*2bf0*/  WARPSYNC.COLLECTIVE R40, `(.L_x_84) ;  /* 0x0000000028087348 */ /* 0x000fea0003c00000 */
[----:B------:R0:W1:Y:S02]  /*2c00*/  SHFL.UP P0, R41, R38, R37, R39 ;  /* 0x0400002526297389 */ /* 0x0000640000000027 */
[----:B01----:R-:W-:Y:S05]  /*2c10*/  ENDCOLLECTIVE ;  /* 0x000000000000791b */ /* 0x003fea0003800000 */
.L_x_84:
[----:B------:R-:W-:Y:S02]  /*2c20*/  IMAD.MOV.U32 R38, RZ, RZ, R12 ;  /* 0x000000ffff267224 */ /* 0x000fe400078e000c */
[----:B------:R-:W-:-:S07]  /*2c30*/  IMAD.MOV.U32 R0, RZ, RZ, R41 ;  /* 0x000000ffff007224 */ /* 0x000fce00078e0029 */
[----:B------:R-:W-:Y:S05]  /*2c40*/  WARPSYNC.COLLECTIVE R40, `(.L_x_85) ;  /* 0x0000000028087348 */ /* 0x000fea0003c00000 */
[----:B------:R0:W1:Y:S02]  /*2c50*/  SHFL.UP P0, R41, R38, R37, R39 ;  /* 0x0400002526297389 */ /* 0x0000640000000027 */
[----:B01----:R-:W-:Y:S05]  /*2c60*/  ENDCOLLECTIVE ;  /* 0x000000000000791b */ /* 0x003fea0003800000 */
.L_x_85:
[----:B------:R-:W-:Y:S05]  /*2c70*/  BRA `(.L_x_86) ;  /* 0xfffffff0000c7947 */ /* 0x000fea000383ffff */
        .weak           $__internal_2_$__cuda_sm20_div_s64
        .type           $__internal_2_$__cuda_sm20_div_s64,@function
        .size           $__internal_2_$__cuda_sm20_div_s64,($__internal_3_$__cuda_sm3x_div_rn_noftz_f32_slowpath - $__internal_2_$__cuda_sm20_div_s64)
$__internal_2_$__cuda_sm20_div_s64:
[----:B------:R-:W-:Y:S01]  /*2c80*/  UIADD3 UR4, UP1, UPT, URZ, -UR7, URZ ;  /* 0x80000007ff047290 */ /* 0x000fe2000ff3e0ff */
[----:B------:R-:W-:Y:S01]  /*2c90*/  ISETP.GE.AND P3, PT, R5, RZ, PT ;  /* 0x000000ff0500720c */ /* 0x000fe20003f66270 */
[----:B------:R-:W-:Y:S02]  /*2ca0*/  UISETP.GE.AND UP0, UPT, UR8, URZ, UPT ;  /* 0x000000ff0800728c */ /* 0x000fe4000bf06270 */
[----:B------:R-:W-:Y:S02]  /*2cb0*/  UIADD3.X UR5, UPT, UPT, URZ, ~UR8, URZ, UP1, !UPT ;  /* 0x80000008ff057290 */ /* 0x000fe40008ffe4ff */
[----:B------:R-:W-:Y:S02]  /*2cc0*/  USEL UR4, UR4, UR7, !UP0 ;  /* 0x0000000704047287 */ /* 0x000fe4000c000000 */
[----:B------:R-:W-:-:S09]  /*2cd0*/  USEL UR5, UR5, UR8, !UP0 ;  /* 0x0000000805057287 */ /* 0x000fd2000c000000 */
[----:B------:R-:W0:Y:S08]  /*2ce0*/  I2F.U64.RP R3, UR4 ;  /* 0x0000000400037d12 */ /* 0x000e300008309000 */
[----:B0-----:R-:W0:Y:S02]  /*2cf0*/  MUFU.RCP R3, R3 ;  /* 0x0000000300037308 */ /* 0x001e240000001000 */
[----:B0-----:R-:W-:-:S06]  /*2d00*/  VIADD R16, R3, 0x1ffffffe ;  /* 0x1ffffffe03107836 */ /* 0x001fcc0000000000 */
[----:B------:R-:W0:Y:S02]  /*2d10*/  F2I.U64.TRUNC R16, R16 ;  /* 0x0000001000107311 */ /* 0x000e24000020d800 */
[----:B0-----:R-:W-:-:S04]  /*2d20*/  IMAD.WIDE.U32 R18, R16, UR4, RZ ;  /* 0x0000000410127c25 */ /* 0x001fc8000f8e00ff */
[C---:B------:R-:W-:Y:S01]  /*2d30*/  IMAD R13, R16.reuse, UR5, R19 ;  /* 0x00000005100d7c24 */ /* 0x040fe2000f8e0213 */
[----:B------:R-:W-:Y:S01]  /*2d40*/  IADD3 R15, P0, PT, RZ, -R18, RZ ;  /* 0x80000012ff0f7210 */ /* 0x000fe20007f1e0ff */
[----:B------:R-:W-:Y:S02]  /*2d50*/  IMAD.MOV.U32 R19, RZ, RZ, R16 ;  /* 0x000000ffff137224 */ /* 0x000fe400078e0010 */
[----:B------:R-:W-:Y:S02]  /*2d60*/  IMAD R13, R17, UR4, R13 ;  /* 0x00000004110d7c24 */ /* 0x000fe4000f8e020d */
[----:B------:R-:W-:-:S04]  /*2d70*/  IMAD.HI.U32 R18, R16, R15, RZ ;  /* 0x0000000f10127227 */ /* 0x000fc800078e00ff */
[----:B------:R-:W-:-:S04]  /*2d80*/  IMAD.X R13, RZ, RZ, ~R13, P0 ;  /* 0x000000ffff0d7224 */ /* 0x000fc800000e0e0d */
[----:B------:R-:W-:-:S04]  /*2d90*/  IMAD.WIDE.U32 R18, P0, R16, R13, R18 ;  /* 0x0000000d10127225 */ /* 0x000fc80007800012 */
[C---:B------:R-:W-:Y:S02]  /*2da0*/  IMAD R21, R17.reuse, R13, RZ ;  /* 0x0000000d11157224 */ /* 0x040fe400078e02ff */
[----:B------:R-:W-:Y:S01]  /*2db0*/  IMAD.HI.U32 R18, P1, R17, R15, R18 ;  /* 0x0000000f11127227 */ /* 0x000fe20007820012 */
[----:B------:R-:W-:-:S03]  /*2dc0*/  IADD3 R15, P4, PT, RZ, -R4, RZ ;  /* 0x80000004ff0f7210 */ /* 0x000fc60007f9e0ff */
[----:B------:R-:W-:Y:S01]  /*2dd0*/  IMAD.HI.U32 R3, R17, R13, RZ ;  /* 0x0000000d11037227 */ /* 0x000fe200078e00ff */
[----:B------:R-:W-:Y:S02]  /*2de0*/  IADD3 R19, P2, PT, R21, R18, RZ ;  /* 0x0000001215137210 */ /* 0x000fe40007f5e0ff */
[----:B------:R-:W-:Y:S01]  /*2df0*/  SEL R15, R15, R4, !P3 ;  /* 0x000000040f0f7207 */ /* 0x000fe20005800000 */
[----:B------:R-:W-:Y:S02]  /*2e00*/  IMAD.X R3, R3, 0x1, R17, P0 ;  /* 0x0000000103037824 */ /* 0x000fe400000e0611 */
[----:B------:R-:W-:-:S03]  /*2e10*/  IMAD.WIDE.U32 R16, R19, UR4, RZ ;  /* 0x0000000413107c25 */ /* 0x000fc6000f8e00ff */
[----:B------:R-:W-:Y:S01]  /*2e20*/  IADD3.X R3, PT, PT, RZ, RZ, R3, P2, P1 ;  /* 0x000000ffff037210 */ /* 0x000fe200017e2403 */
[----:B------:R-:W-:Y:S01]  /*2e30*/  IMAD R18, R19, UR5, R17 ;  /* 0x0000000513127c24 */ /* 0x000fe2000f8e0211 */
[----:B------:R-:W-:Y:S01]  /*2e40*/  IADD3 R17, P0, PT, RZ, -R16, RZ ;  /* 0x80000010ff117210 */ /* 0x000fe20007f1e0ff */
[----:B------:R-:W-:Y:S02]  /*2e50*/  IMAD.X R4, RZ, RZ, ~R5, P4 ;  /* 0x000000ffff047224 */ /* 0x000fe400020e0e05 */
[----:B------:R-:W-:Y:S02]  /*2e60*/  IMAD R13, R3, UR4, R18 ;  /* 0x00000004030d7c24 */ /* 0x000fe4000f8e0212 */
[----:B------:R-:W-:-:S04]  /*2e70*/  IMAD.HI.U32 R18, R19, R17, RZ ;  /* 0x0000001113127227 */ /* 0x000fc800078e00ff */
[----:B------:R-:W-:-:S04]  /*2e80*/  IMAD.X R16, RZ, RZ, ~R13, P0 ;  /* 0x000000ffff107224 */ /* 0x000fc800000e0e0d */
[----:B------:R-:W-:-:S04]  /*2e90*/  IMAD.WIDE.U32 R18, P0, R19, R16, R18 ;  /* 0x0000001013127225 */ /* 0x000fc80007800012 */
[----:B------:R-:W-:-:S04]  /*2ea0*/  IMAD.HI.U32 R13, P1, R3, R17, R18 ;  /* 0x00000011030d7227 */ /* 0x000fc80007820012 */
[CC--:B------:R-:W-:Y:S02]  /*2eb0*/  IMAD R18, R3.reuse, R16.reuse, RZ ;  /* 0x0000001003127224 */ /* 0x0c0fe400078e02ff */
[----:B------:R-:W-:-:S03]  /*2ec0*/  IMAD.HI.U32 R16, R3, R16, RZ ;  /* 0x0000001003107227 */ /* 0x000fc600078e00ff */
[----:B------:R-:W-:Y:S01]  /*2ed0*/  IADD3 R13, P2, PT, R18, R13, RZ ;  /* 0x0000000d120d7210 */ /* 0x000fe20007f5e0ff */
[----:B------:R-:W-:Y:S01]  /*2ee0*/  IMAD.X R3, R16, 0x1, R3, P0 ;  /* 0x0000000110037824 */ /* 0x000fe200000e0603 */
[----:B------:R-:W-:Y:S01]  /*2ef0*/  SEL R18, R4, R5, !P3 ;  /* 0x0000000504127207 */ /* 0x000fe20005800000 */
[----:B------:R-:W-:Y:S02]  /*2f00*/  IMAD.MOV.U32 R17, RZ, RZ, RZ ;  /* 0x000000ffff117224 */ /* 0x000fe400078e00ff */
[----:B------:R-:W-:Y:S01]  /*2f10*/  IMAD.HI.U32 R16, R13, R15, RZ ;  /* 0x0000000f0d107227 */ /* 0x000fe200078e00ff */
[----:B------:R-:W-:-:S03]  /*2f20*/  IADD3.X R3, PT, PT, RZ, RZ, R3, P2, P1 ;  /* 0x000000ffff037210 */ /* 0x000fc600017e2403 */
[----:B------:R-:W-:-:S04]  /*2f30*/  IMAD.WIDE.U32 R16, R13, R18, R16 ;  /* 0x000000120d107225 */ /* 0x000fc800078e0010 */
[C---:B------:R-:W-:Y:S02]  /*2f40*/  IMAD R4, R3.reuse, R18, RZ ;  /* 0x0000001203047224 */ /* 0x040fe400078e02ff */
[----:B------:R-:W-:-:S04]  /*2f50*/  IMAD.HI.U32 R13, P0, R3, R15, R16 ;  /* 0x0000000f030d7227 */ /* 0x000fc80007800010 */
[----:B------:R-:W-:Y:S01]  /*2f60*/  IMAD.HI.U32 R3, R3, R18, RZ ;  /* 0x0000001203037227 */ /* 0x000fe200078e00ff */
[----:B------:R-:W-:-:S03]  /*2f70*/  IADD3 R13, P1, PT, R4, R13, RZ ;  /* 0x0000000d040d7210 */ /* 0x000fc60007f3e0ff */
[----:B------:R-:W-:Y:S02]  /*2f80*/  IMAD.X R3, RZ, RZ, R3, P0 ;  /* 0x000000ffff037224 */ /* 0x000fe400000e0603 */
[----:B------:R-:W-:-:S04]  /*2f90*/  IMAD.WIDE.U32 R16, R13, UR4, RZ ;  /* 0x000000040d107c25 */ /* 0x000fc8000f8e00ff */
[----:B------:R-:W-:Y:S01]  /*2fa0*/  IMAD.X R3, RZ, RZ, R3, P1 ;  /* 0x000000ffff037224 */ /* 0x000fe200008e0603 */
[----:B------:R-:W-:Y:S01]  /*2fb0*/  IADD3 R16, P1, PT, -R16, R15, RZ ;  /* 0x0000000f10107210 */ /* 0x000fe20007f3e1ff */
[----:B------:R-:W-:-:S03]  /*2fc0*/  IMAD R4, R13, UR5, R17 ;  /* 0x000000050d047c24 */ /* 0x000fc6000f8e0211 */
[----:B------:R-:W-:Y:S01]  /*2fd0*/  ISETP.GE.U32.AND P0, PT, R16, UR4, PT ;  /* 0x0000000410007c0c */ /* 0x000fe2000bf06070 */
[----:B------:R-:W-:-:S04]  /*2fe0*/  IMAD R4, R3, UR4, R4 ;  /* 0x0000000403047c24 */ /* 0x000fc8000f8e0204 */
[----:B------:R-:W-:Y:S01]  /*2ff0*/  IMAD.X R18, R18, 0x1, ~R4, P1 ;  /* 0x0000000112127824 */ /* 0x000fe200008e0e04 */
[----:B------:R-:W-:Y:S02]  /*3000*/  IADD3 R15, P1, PT, R16, -UR4, RZ ;  /* 0x80000004100f7c10 */ /* 0x000fe4000ff3e0ff */
[----:B------:R-:W-:Y:S02]  /*3010*/  IADD3 R4, P2, PT, R13, 0x1, RZ ;  /* 0x000000010d047810 */ /* 0x000fe40007f5e0ff */
[C---:B------:R-:W-:Y:S02]  /*3020*/  ISETP.GE.U32.AND.EX P0, PT, R18.reuse, UR5, PT, P0 ;  /* 0x0000000512007c0c */ /* 0x040fe4000bf06100 */
[----:B------:R-:W-:Y:S02]  /*3030*/  IADD3.X R17, PT, PT, R18, ~UR5, RZ, P1, !PT ;  /* 0x8000000512117c10 */ /* 0x000fe40008ffe4ff */
[----:B------:R-:W-:Y:S01]  /*3040*/  SEL R15, R15, R16, P0 ;  /* 0x000000100f0f7207 */ /* 0x000fe20000000000 */
[----:B------:R-:W-:Y:S01]  /*3050*/  IMAD.X R16, RZ, RZ, R3, P2 ;  /* 0x000000ffff107224 */ /* 0x000fe200010e0603 */
[----:B------:R-:W-:-:S02]  /*3060*/  SEL R4, R4, R13, P0 ;  /* 0x0000000d04047207 */ /* 0x000fc40000000000 */
[----:B------:R-:W-:Y:S02]  /*3070*/  SEL R17, R17, R18, P0 ;  /* 0x0000001211117207 */ /* 0x000fe40000000000 */
[----:B------:R-:W-:Y:S01]  /*3080*/  ISETP.GE.U32.AND P1, PT, R15, UR4, PT ;  /* 0x000000040f007c0c */ /* 0x000fe2000bf26070 */
[----:B------:R-:W-:Y:S01]  /*3090*/  IMAD.MOV.U32 R15, RZ, RZ, 0x0 ;  /* 0x00000000ff0f7424 */ /* 0x000fe200078e00ff */
[----:B------:R-:W-:Y:S02]  /*30a0*/  SEL R16, R16, R3, P0 ;  /* 0x0000000310107207 */ /* 0x000fe40000000000 */
[----:B------:R-:W-:Y:S02]  /*30b0*/  IADD3 R3, P2, PT, R4, 0x1, RZ ;  /* 0x0000000104037810 */ /* 0x000fe40007f5e0ff */
[----:B------:R-:W-:-:S03]  /*30c0*/  ISETP.GE.U32.AND.EX P0, PT, R17, UR5, PT, P1 ;  /* 0x0000000511007c0c */ /* 0x000fc6000bf06110 */
[----:B------:R-:W-:Y:S01]  /*30d0*/  IMAD.X R13, RZ, RZ, R16, P2 ;  /* 0x000000ffff0d7224 */ /* 0x000fe200010e0610 */
[----:B------:R-:W-:Y:S02]  /*30e0*/  SEL R3, R3, R4, P0 ;  /* 0x0000000403037207 */ /* 0x000fe40000000000 */
[----:B------:R-:W-:Y:S02]  /*30f0*/  LOP3.LUT R4, R5, UR8, RZ, 0x3c, !PT ;  /* 0x0000000805047c12 */ /* 0x000fe4000f8e3cff */
[----:B------:R-:W-:Y:S02]  /*3100*/  SEL R5, R13, R16, P0 ;  /* 0x000000100d057207 */ /* 0x000fe40000000000 */
[----:B------:R-:W-:Y:S02]  /*3110*/  IADD3 R16, P2, PT, RZ, -R3, RZ ;  /* 0x80000003ff107210 */ /* 0x000fe40007f5e0ff */
[----:B------:R-:W-:Y:S02]  /*3120*/  ISETP.NE.U32.AND P0, PT, RZ, UR7, PT ;  /* 0x00000007ff007c0c */ /* 0x000fe4000bf05070 */
[----:B------:R-:W-:Y:S01]  /*3130*/  ISETP.GE.AND P1, PT, R4, RZ, PT ;  /* 0x000000ff0400720c */ /* 0x000fe20003f26270 */
[----:B------:R-:W-:Y:S01]  /*3140*/  IMAD.X R18, RZ, RZ, ~R5, P2 ;  /* 0x000000ffff127224 */ /* 0x000fe200010e0e05 */
[----:B------:R-:W-:-:S02]  /*3150*/  ISETP.NE.AND.EX P0, PT, RZ, UR8, PT, P0 ;  /* 0x00000008ff007c0c */ /* 0x000fc4000bf05300 */
[----:B------:R-:W-:Y:S02]  /*3160*/  SEL R4, R16, R3, !P1 ;  /* 0x0000000310047207 */ /* 0x000fe40004800000 */
[----:B------:R-:W-:Y:S02]  /*3170*/  SEL R5, R18, R5, !P1 ;  /* 0x0000000512057207 */ /* 0x000fe40004800000 */
[----:B------:R-:W-:Y:S02]  /*3180*/  SEL R4, R4, 0xffffffff, P0 ;  /* 0xffffffff04047807 */ /* 0x000fe40000000000 */
[----:B------:R-:W-:Y:S01]  /*3190*/  SEL R5, R5, 0xffffffff, P0 ;  /* 0xffffffff05057807 */ /* 0x000fe20000000000 */
[----:B------:R-:W-:Y:S06]  /*31a0*/  RET.REL.NODEC R14 `(vwap_batch_f32) ;  /* 0xffffffcc0e947950 */ /* 0x000fec0003c3ffff */
        .weak           $__internal_3_$__cuda_sm3x_div_rn_noftz_f32_slowpath
        .type           $__internal_3_$__cuda_sm3x_div_rn_noftz_f32_slowpath,@function
        .size           $__internal_3_$__cuda_sm3x_div_rn_noftz_f32_slowpath,(.L_x_102 - $__internal_3_$__cuda_sm3x_div_rn_noftz_f32_slowpath)
$__internal_3_$__cuda_sm3x_div_rn_noftz_f32_slowpath:
[----:B------:R-:W-:Y:S01]  /*31b0*/  SHF.R.U32.HI R16, RZ, 0x17, R3 ;  /* 0x00000017ff107819 */ /* 0x000fe20000011603 */
[----:B------:R-:W-:Y:S01]  /*31c0*/  BSSY.RECONVERGENT B2, `(.L_x_87) ;  /* 0x0000062000027945 */ /* 0x000fe20003800200 */
[----:B------:R-:W-:Y:S02]  /*31d0*/  SHF.R.U32.HI R15, RZ, 0x17, R0 ;  /* 0x00000017ff0f7819 */ /* 0x000fe40000011600 */
[----:B------:R-:W-:Y:S02]  /*31e0*/  LOP3.LUT R20, R16, 0xff, RZ, 0xc0, !PT ;  /* 0x000000ff10147812 */ /* 0x000fe400078ec0ff */
[----:B------:R-:W-:-:S03]  /*31f0*/  LOP3.LUT R18, R15, 0xff, RZ, 0xc0, !PT ;  /* 0x000000ff0f127812 */ /* 0x000fc600078ec0ff */
[----:B------:R-:W-:Y:S02]  /*3200*/  VIADD R17, R20, 0xffffffff ;  /* 0xffffffff14117836 */ /* 0x000fe40000000000 */
[----:B------:R-:W-:-:S03]  /*3210*/  VIADD R16, R18, 0xffffffff ;  /* 0xffffffff12107836 */ /* 0x000fc60000000000 */
[----:B------:R-:W-:-:S04]  /*3220*/  ISETP.GT.U32.AND P0, PT, R17, 0xfd, PT ;  /* 0x000000fd1100780c */ /* 0x000fc80003f04070 */
[----:B------:R-:W-:-:S13]  /*3230*/  ISETP.GT.U32.OR P0, PT, R16, 0xfd, P0 ;  /* 0x000000fd1000780c */ /* 0x000fda0000704470 */
[----:B------:R-:W-:Y:S01]  /*3240*/  @!P0 IMAD.MOV.U32 R15, RZ, RZ, RZ ;  /* 0x000000ffff0f8224 */ /* 0x000fe200078e00ff */
        /* <DEDUP_REMOVED lines=22> */
[----:B------:R-:W-:Y:S02]  /*33b0*/  @!P1 FFMA R3, R3, 1.84467440737095516160e+19, RZ ;  /* 0x5f80000003039823 */ /* 0x000fe400000000ff */
[----:B------:R-:W-:-:S07]  /*33c0*/  @!P1 VIADD R15, R15, 0x40 ;  /* 0x000000400f0f9836 */ /* 0x000fce0000000000 */
.L_x_88:
[----:B------:R-:W-:Y:S01]  /*33d0*/  LEA R16, R20, 0xc0800000, 0x17 ;  /* 0xc080000014107811 */ /* 0x000fe200078eb8ff */
[----:B------:R-:W-:Y:S04]  /*33e0*/  BSSY.RECONVERGENT B3, `(.L_x_93) ;  /* 0x0000036000037945 */ /* 0x000fe80003800200 */
[----:B------:R-:W-:Y:S02]  /*33f0*/  IMAD.IADD R16, R3, 0x1, -R16 ;  /* 0x0000000103107824 */ /* 0x000fe400078e0a10 */
[----:B------:R-:W-:Y:S02]  /*3400*/  VIADD R3, R18, 0xffffff81 ;  /* 0xffffff8112037836 */ /* 0x000fe40000000000 */
[----:B------:R0:W1:Y:S01]  /*3410*/  MUFU.RCP R17, R16 ;  /* 0x0000001000117308 */ /* 0x0000620000001000 */
[----:B------:R-:W-:Y:S01]  /*3420*/  FADD.FTZ R19, -R16, -RZ ;  /* 0x800000ff10137221 */ /* 0x000fe20000010100 */
[C---:B------:R-:W-:Y:S01]  /*3430*/  IMAD R0, R3.reuse, -0x800000, R0 ;  /* 0xff80000003007824 */ /* 0x040fe200078e0200 */
[----:B0-----:R-:W-:-:S05]  /*3440*/  IADD3 R16, PT, PT, R3, 0x7f, -R20 ;  /* 0x0000007f03107810 */ /* 0x001fca0007ffe814 */
[----:B------:R-:W-:Y:S02]  /*3450*/  IMAD.IADD R16, R16, 0x1, R15 ;  /* 0x0000000110107824 */ /* 0x000fe400078e020f */
[----:B-1----:R-:W-:-:S04]  /*3460*/  FFMA R18, R17, R19, 1 ;  /* 0x3f80000011127423 */ /* 0x002fc80000000013 */
[----:B------:R-:W-:-:S04]  /*3470*/  FFMA R22, R17, R18, R17 ;  /* 0x0000001211167223 */ /* 0x000fc80000000011 */
[----:B------:R-:W-:-:S04]  /*3480*/  FFMA R17, R0, R22, RZ ;  /* 0x0000001600117223 */ /* 0x000fc800000000ff */
[----:B------:R-:W-:-:S04]  /*3490*/  FFMA R18, R19, R17, R0 ;  /* 0x0000001113127223 */ /* 0x000fc80000000000 */
[----:B------:R-:W-:-:S04]  /*34a0*/  FFMA R21, R22, R18, R17 ;  /* 0x0000001216157223 */ /* 0x000fc80000000011 */
[----:B------:R-:W-:-:S04]  /*34b0*/  FFMA R18, R19, R21, R0 ;  /* 0x0000001513127223 */ /* 0x000fc80000000000 */
        /* <DEDUP_REMOVED lines=14> */
[CCC-:B------:R-:W-:Y:S01]  /*35a0*/  FFMA.RZ R0, R22.reuse, R18.reuse, R21.reuse ;  /* 0x0000001216007223 */ /* 0x1c0fe2000000c015 */
[C---:B------:R-:W-:Y:S02]  /*35b0*/  VIADD R16, R19.reuse, 0x20 ;  /* 0x0000002013107836 */ /* 0x040fe40000000000 */
[-CC-:B------:R-:W-:Y:S01]  /*35c0*/  FFMA.RM R3, R22, R18.reuse, R21.reuse ;  /* 0x0000001216037223 */ /* 0x180fe20000004015 */
[C---:B------:R-:W-:Y:S02]  /*35d0*/  ISETP.NE.AND P3, PT, R19.reuse, RZ, PT ;  /* 0x000000ff1300720c */ /* 0x040fe40003f65270 */
[----:B------:R-:W-:Y:S01]  /*35e0*/  LOP3.LUT R15, R0, 0x7fffff, RZ, 0xc0, !PT ;  /* 0x007fffff000f7812 */ /* 0x000fe200078ec0ff */
[----:B------:R-:W-:Y:S01]  /*35f0*/  FFMA.RP R0, R22, R18, R21 ;  /* 0x0000001216007223 */ /* 0x000fe20000008015 */
[----:B------:R-:W-:Y:S01]  /*3600*/  IMAD.MOV R18, RZ, RZ, -R19 ;  /* 0x000000ffff127224 */ /* 0x000fe200078e0a13 */
[----:B------:R-:W-:Y:S02]  /*3610*/  ISETP.NE.AND P1, PT, R19, RZ, PT ;  /* 0x000000ff1300720c */ /* 0x000fe40003f25270 */
        /* <DEDUP_REMOVED lines=14> */
.L_x_95:
[----:B------:R-:W-:-:S04]  /*3700*/  LOP3.LUT R17, R17, 0x80000000, RZ, 0xc0, !PT ;  /* 0x8000000011117812 */ /* 0x000fc800078ec0ff */
[----:B------:R-:W-:Y:S01]  /*3710*/  LOP3.LUT R17, R17, 0x7f800000, RZ, 0xfc, !PT ;  /* 0x7f80000011117812 */ /* 0x000fe200078efcff */
[----:B------:R-:W-:Y:S06]  /*3720*/  BRA `(.L_x_96) ;  /* 0x0000000000047947 */ /* 0x000fec0003800000 */
.L_x_94:
[----:B------:R-:W-:-:S07]  /*3730*/  IMAD R17, R16, 0x800000, R17 ;  /* 0x0080000010117824 */ /* 0x000fce00078e0211 */
.L_x_96:
[----:B------:R-:W-:Y:S05]  /*3740*/  BSYNC.RECONVERGENT B3 ;  /* 0x0000000000037941 */ /* 0x000fea0003800200 */
.L_x_93:
[----:B------:R-:W-:Y:S05]  /*3750*/  BRA `(.L_x_97) ;  /* 0x0000000000207947 */ /* 0x000fea0003800000 */
.L_x_92:
[----:B------:R-:W-:-:S04]  /*3760*/  LOP3.LUT R0, R3, 0x80000000, R0, 0x48, !PT ;  /* 0x8000000003007812 */ /* 0x000fc800078e4800 */
[----:B------:R-:W-:Y:S01]  /*3770*/  LOP3.LUT R17, R0, 0x7f800000, RZ, 0xfc, !PT ;  /* 0x7f80000000117812 */ /* 0x000fe200078efcff */
[----:B------:R-:W-:Y:S06]  /*3780*/  BRA `(.L_x_97) ;  /* 0x0000000000147947 */ /* 0x000fec0003800000 */
.L_x_91:
[----:B------:R-:W-:Y:S01]  /*3790*/  LOP3.LUT R17, R3, 0x80000000, R0, 0x48, !PT ;  /* 0x8000000003117812 */ /* 0x000fe200078e4800 */
[----:B------:R-:W-:Y:S06]  /*37a0*/  BRA `(.L_x_97) ;  /* 0x00000000000c7947 */ /* 0x000fec0003800000 */
.L_x_90:
[----:B------:R-:W0:Y:S01]  /*37b0*/  MUFU.RSQ R17, -QNAN ;  /* 0xffc0000000117908 */ /* 0x000e220000001400 */
[----:B------:R-:W-:Y:S05]  /*37c0*/  BRA `(.L_x_97) ;  /* 0x0000000000047947 */ /* 0x000fea0003800000 */
.L_x_89:
[----:B------:R-:W-:-:S07]  /*37d0*/  FADD.FTZ R17, R0, R3 ;  /* 0x0000000300117221 */ /* 0x000fce0000010000 */
.L_x_97:
[----:B------:R-:W-:Y:S05]  /*37e0*/  BSYNC.RECONVERGENT B2 ;  /* 0x0000000000027941 */ /* 0x000fea0003800200 */
.L_x_87:
[----:B------:R-:W-:-:S04]  /*37f0*/  IMAD.MOV.U32 R15, RZ, RZ, 0x0 ;  /* 0x00000000ff0f7424 */ /* 0x000fc800078e00ff */
[----:B0-----:R-:W-:Y:S05]  /*3800*/  RET.REL.NODEC R14 `(vwap_batch_f32) ;  /* 0xffffffc40efc7950 */ /* 0x001fea0003c3ffff */
.L_x_98:
        /* <DEDUP_REMOVED lines=15> */
.L_x_102:


//--------------------- .nv.shared.reserved.0     --------------------------
	.section	.nv.shared.reserved.0,"aw",@nobits
	.weak		__nv_reservedSMEM_offset_0_alias
	.size		__nv_reservedSMEM_offset_0_alias, 0, 64
	.other		__nv_reservedSMEM_offset_0_alias,@"STO_CUDA_RESERVED_SHARED STV_DEFAULT"
__nv_reservedSMEM_offset_0_alias:
	.zero		0
	.zero		64


//--------------------- .nv.global                --------------------------
	.section	.nv.global,"aw",@nobits
.nv.global:
	.type		_ZN34_INTERNAL_d84784bb_4_k_cu_b30274286thrust24THRUST_300001_SM_1000_NS12placeholders2_5E,@object
	.size		_ZN34_INTERNAL_d84784bb_4_k_cu_b30274286thrust24THRUST_300001_SM_1000_NS12placeholders2_5E,(_ZN34_INTERNAL_d84784bb_4_k_cu_b30274284cuda3std3__45__cpo6cbeginE - _ZN34_INTERNAL_d84784bb_4_k_cu_b30274286thrust24THRUST_300001_SM_1000_NS12placeholders2_5E)
_ZN34_INTERNAL_d84784bb_4_k_cu_b30274286thrust24THRUST_300001_SM_1000_NS12placeholders2_5E:
	.zero		1
	.type		_ZN34_INTERNAL_d84784bb_4_k_cu_b30274284cuda3std3__45__cpo6cbeginE,@object
	.size		_ZN34_INTERNAL_d84784bb_4_k_cu_b30274284cuda3std3__45__cpo6cbeginE,(_ZN34_INTERNAL_d84784bb_4_k_cu_b30274284cuda3std6ranges3__45__cpo6cbeginE - _ZN34_INTERNAL_d84784bb_4_k_cu_b30274284cuda3std3__45__cpo6cbeginE)
_ZN34_INTERNAL_d84784bb_4_k_cu_b30274284cuda3std3__45__cpo6cbeginE:
	.zero		1
	.type		_ZN34_INTERNAL_d84784bb_4_k_cu_b30274284cuda3std6ranges3__45__cpo6cbeginE,@object
	.size		_ZN34_INTERNAL_d84784bb_4_k_cu_b30274284cuda3std6ranges3__45__cpo6cbeginE,(_ZN34_INTERNAL_d84784bb_4_k_cu_b30274284cuda3std3__48in_placeE - _ZN34_INTERNAL_d84784bb_4_k_cu_b30274284cuda3std6ranges3__45__cpo6cbeginE)
_ZN34_INTERNAL_d84784bb_4_k_cu_b30274284cuda3std6ranges3__45__cpo6cbeginE:
	.zero		1
	.type		_ZN34_INTERNAL_d84784bb_4_k_cu_b30274284cuda3std3__48in_placeE,@object
	.size		_ZN34_INTERNAL_d84784bb_4_k_cu_b30274284cuda3std3__48in_placeE,(_ZN34_INTERNAL_d84784bb_4_k_cu_b30274284cuda3std6ranges3__45__cpo4sizeE - _ZN34_INTERNAL_d84784bb_4_k_cu_b30274284cuda3std3__48in_placeE)
_ZN34_INTERNAL_d84784bb_4_k_cu_b30274284cuda3std3__48in_placeE:
	.zero		1
	.type		_ZN34_INTERNAL_d84784bb_4_k_cu_b30274284cuda3std6ranges3__45__cpo4sizeE,@object
	.size		_ZN34_INTERNAL_d84784bb_4_k_cu_b30274284cuda3std6ranges3__45__cpo4sizeE,(_ZN34_INTERNAL_d84784bb_4_k_cu_b30274286thrust24THRUST_300001_SM_1000_NS12placeholders2_9E - _ZN34_INTERNAL_d84784bb_4_k_cu_b30274284cuda3std6ranges3__45__cpo4sizeE)
_ZN34_INTERNAL_d84784bb_4_k_cu_b30274284cuda3std6ranges3__45__cpo4sizeE:
	.zero		1
	.type		_ZN34_INTERNAL_d84784bb_4_k_cu_b30274286thrust24THRUST_300001_SM_1000_NS12placeholders2_9E,@object
	.size		_ZN34_INTERNAL_d84784bb_4_k_cu_b30274286thrust24THRUST_300001_SM_1000_NS12placeholders2_9E,(_ZN34_INTERNAL_d84784bb_4_k_cu_b30274284cuda3std3__45__cpo7crbeginE - _ZN34_INTERNAL_d84784bb_4_k_cu_b30274286thrust24THRUST_300001_SM_1000_NS12placeholders2_9E)
_ZN34_INTERNAL_d84784bb_4_k_cu_b30274286thrust24THRUST_300001_SM_1000_NS12placeholders2_9E:
	.zero		1
	.type		_ZN34_INTERNAL_d84784bb_4_k_cu_b30274284cuda3std3__45__cpo7crbeginE,@object
	.size		_ZN34_INTERNAL_d84784bb_4_k_cu_b30274284cuda3std3__45__cpo7crbeginE,(_ZN34_INTERNAL_d84784bb_4_k_cu_b30274284cuda3std6ranges3__45__cpo4nextE - _ZN34_INTERNAL_d84784bb_4_k_cu_b30274284cuda3std3__45__cpo7crbeginE)
_ZN34_INTERNAL_d84784bb_4_k_cu_b30274284cuda3std3__45__cpo7crbeginE:
	.zero		1
	.type		_ZN34_INTERNAL_d84784bb_4_k_cu_b30274284cuda3std6ranges3__45__cpo4nextE,@object
	.size		_ZN34_INTERNAL_d84784bb_4_k_cu_b30274284cuda3std6ranges3__45__cpo4nextE,(_ZN34_INTERNAL_d84784bb_4_k_cu_b30274284cuda3std6ranges3__45__cpo4swapE - _ZN34_INTERNAL_d84784bb_4_k_cu_b30274284cuda3std6ranges3__45__cpo4nextE)
_ZN34_INTERNAL_d84784bb_4_k_cu_b30274284cuda3std6ranges3__45__cpo4nextE:
	.zero		1
	.type		_ZN34_INTERNAL_d84784bb_4_k_cu_b30274284cuda3std6ranges3__45__cpo4swapE,@object
	.size		_ZN34_INTERNAL_d84784bb_4_k_cu_b30274284cuda3std6ranges3__45__cpo4swapE,(_ZN34_INTERNAL_d84784bb_4_k_cu_b30274286thrust24THRUST_300001_SM_1000_NS12placeholders2_1E - _ZN34_INTERNAL_d84784bb_4_k_cu_b30274284cuda3std6ranges3__45__cpo4swapE)
_ZN34_INTERNAL_d84784bb_4_k_cu_b30274284cuda3std6ranges3__45__cpo4swapE:
	.zero		1
	.type		_ZN34_INTERNAL_d84784bb_4_k_cu_b30274286thrust24THRUST_300001_SM_1000_NS12placeholders2_1E,@object
	.size		_ZN34_INTERNAL_d84784bb_4_k_cu_b30274286thrust24THRUST_300001_SM_1000_NS12placeholders2_1E,(_ZN34_INTERNAL_d84784bb_4_k_cu_b30274286thrust24THRUST_300001_SM_1000_NS12placeholders2_3E - _ZN34_INTERNAL_d84784bb_4_k_cu_b30274286thrust24THRUST_300001_SM_1000_NS12placeholders2_1E)
_ZN34_INTERNAL_d84784bb_4_k_cu_b30274286thrust24THRUST_300001_SM_1000_NS12placeholders2_1E:
	.zero		1
	.type		_ZN34_INTERNAL_d84784bb_4_k_cu_b30274286thrust24THRUST_300001_SM_1000_NS12placeholders2_3E,@object
	.size		_ZN34_INTERNAL_d84784bb_4_k_cu_b30274286thrust24THRUST_300001_SM_1000_NS12placeholders2_3E,(_ZN34_INTERNAL_d84784bb_4_k_cu_b30274284cuda3std3__45__cpo5beginE - _ZN34_INTERNAL_d84784bb_4_k_cu_b30274286thrust24THRUST_300001_SM_1000_NS12placeholders2_3E)
_ZN34_INTERNAL_d84784bb_4_k_cu_b30274286thrust24THRUST_300001_SM_1000_NS12placeholders2_3E:
	.zero		1
	.type		_ZN34_INTERNAL_d84784bb_4_k_cu_b30274284cuda3std3__45__cpo5beginE,@object
	.size		_ZN34_INTERNAL_d84784bb_4_k_cu_b30274284cuda3std3__45__cpo5beginE,(_ZN34_INTERNAL_d84784bb_4_k_cu_b30274284cuda3std6ranges3__45__cpo5beginE - _ZN34_INTERNAL_d84784bb_4_k_cu_b30274284cuda3std3__45__cpo5beginE)
_ZN34_INTERNAL_d84784bb_4_k_cu_b30274284cuda3std3__45__cpo5beginE:
	.zero		1
	.type		_ZN34_INTERNAL_d84784bb_4_k_cu_b30274284cuda3std6ranges3__45__cpo5beginE,@object
	.size		_ZN34_INTERNAL_d84784bb_4_k_cu_b30274284cuda3std6ranges3__45__cpo5beginE,(_ZN34_INTERNAL_d84784bb_4_k_cu_b30274284cuda3std3__436_GLOBAL__N__d84784bb_4_k_cu_b30274286ignoreE - _ZN34_INTERNAL_d84784bb_4_k_cu_b30274284cuda3std6ranges3__45__cpo5beginE)
_ZN34_INTERNAL_d84784bb_4_k_cu_b30274284cuda3std6ranges3__45__cpo5beginE:
	.zero		1
	.type		_ZN34_INTERNAL_d84784bb_4_k_cu_b30274284cuda3std3__436_GLOBAL__N__d84784bb_4_k_cu_b30274286ignoreE,@object
	.size		_ZN34_INTERNAL_d84784bb_4_k_cu_b30274284cuda3std3__436_GLOBAL__N__d84784bb_4_k_cu_b30274286ignoreE,(_ZN34_INTERNAL_d84784bb_4_k_cu_b30274284cuda3std6ranges3__45__cpo4dataE - _ZN34_INTERNAL_d84784bb_4_k_cu_b30274284cuda3std3__436_GLOBAL__N__d84784bb_4_k_cu_b30274286ignoreE)
_ZN34_INTERNAL_d84784bb_4_k_cu_b30274284cuda3std3__436_GLOBAL__N__d84784bb_4_k_cu_b30274286ignoreE:
	.zero		1
	.type		_ZN34_INTERNAL_d84784bb_4_k_cu_b30274284cuda3std6ranges3__45__cpo4dataE,@object
	.size		_ZN34_INTERNAL_d84784bb_4_k_cu_b30274284cuda3std6ranges3__45__cpo4dataE,(_ZN34_INTERNAL_d84784bb_4_k_cu_b30274286thrust24THRUST_300001_SM_1000_NS12placeholders2_7E - _ZN34_INTERNAL_d84784bb_4_k_cu_b30274284cuda3std6ranges3__45__cpo4dataE)
_ZN34_INTERNAL_d84784bb_4_k_cu_b30274284cuda3std6ranges3__45__cpo4dataE:
	.zero		1
	.type		_ZN34_INTERNAL_d84784bb_4_k_cu_b30274286thrust24THRUST_300001_SM_1000_NS12placeholders2_7E,@object
	.size		_ZN34_INTERNAL_d84784bb_4_k_cu_b30274286thrust24THRUST_300001_SM_1000_NS12placeholders2_7E,(_ZN34_INTERNAL_d84784bb_4_k_cu_b30274284cuda3std3__45__cpo6rbeginE - _ZN34_INTERNAL_d84784bb_4_k_cu_b30274286thrust24THRUST_300001_SM_1000_NS12placeholders2_7E)
_ZN34_INTERNAL_d84784bb_4_k_cu_b30274286thrust24THRUST_300001_SM_1000_NS12placeholders2_7E:
	.zero		1
	.type		_ZN34_INTERNAL_d84784bb_4_k_cu_b30274284cuda3std3__45__cpo6rbeginE,@object
	.size		_ZN34_INTERNAL_d84784bb_4_k_cu_b30274284cuda3std3__45__cpo6rbeginE,(_ZN34_INTERNAL_d84784bb_4_k_cu_b30274284cuda3std6ranges3__45__cpo7advanceE - _ZN34_INTERNAL_d84784bb_4_k_cu_b30274284cuda3std3__45__cpo6rbeginE)
_ZN34_INTERNAL_d84784bb_4_k_cu_b30274284cuda3std3__45__cpo6rbeginE:
	.zero		1
	.type		_ZN34_INTERNAL_d84784bb_4_k_cu_b30274284cuda3std6ranges3__45__cpo7advanceE,@object
	.size		_ZN34_INTERNAL_d84784bb_4_k_cu_b30274284cuda3std6ranges3__45__cpo7advanceE,(_ZN34_INTERNAL_d84784bb_4_k_cu_b30274284cuda3std3__47nulloptE - _ZN34_INTERNAL_d84784bb_4_k_cu_b30274284cuda3std6ranges3__45__cpo7advanceE)
_ZN34_INTERNAL_d84784bb_4_k_cu_b30274284cuda3std6ranges3__45__cpo7advanceE:
	.zero		1
	.type		_ZN34_INTERNAL_d84784bb_4_k_cu_b30274284cuda3std3__47nulloptE,@object
	.size		_ZN34_INTERNAL_d84784bb_4_k_cu_b30274284cuda3std3__47nulloptE,(_ZN34_INTERNAL_d84784bb_4_k_cu_b30274284cuda3std6ranges3__45__cpo8distanceE - _ZN34_INTERNAL_d84784bb_4_k_cu_b30274284cuda3std3__47nulloptE)
_ZN34_INTERNAL_d84784bb_4_k_cu_b30274284cuda3std3__47nulloptE:
	.zero		1
	.type		_ZN34_INTERNAL_d84784bb_4_k_cu_b30274284cuda3std6ranges3__45__cpo8distanceE,@object
	.size		_ZN34_INTERNAL_d84784bb_4_k_cu_b30274284cuda3std6ranges3__45__cpo8distanceE,(_ZN34_INTERNAL_d84784bb_4_k_cu_b30274286thrust24THRUST_300001_SM_1000_NS12placeholders2_6E - _ZN34_INTERNAL_d84784bb_4_k_cu_b30274284cuda3std6ranges3__45__cpo8distanceE)
_ZN34_INTERNAL_d84784bb_4_k_cu_b30274284cuda3std6ranges3__45__cpo8distanceE:
	.zero		1
	.type		_ZN34_INTERNAL_d84784bb_4_k_cu_b30274286thrust24THRUST_300001_SM_1000_NS12placeholders2_6E,@object
	.size		_ZN34_INTERNAL_d84784bb_4_k_cu_b30274286thrust24THRUST_300001_SM_1000_NS12placeholders2_6E,(_ZN34_INTERNAL_d84784bb_4_k_cu_b30274284cuda3std3__45__cpo4cendE - _ZN34_INTERNAL_d84784bb_4_k_cu_b30274286thrust24THRUST_300001_SM_1000_NS12placeholders2_6E)
_ZN34_INTERNAL_d84784bb_4_k_cu_b30274286thrust24THRUST_300001_SM_1000_NS12placeholders2_6E:
	.zero		1
	.type		_ZN34_INTERNAL_d84784bb_4_k_cu_b30274284cuda3std3__45__cpo4cendE,@object
	.size		_ZN34_INTERNAL_d84784bb_4_k_cu_b30274284cuda3std3__45__cpo4cendE,(_ZN34_INTERNAL_d84784bb_4_k_cu_b30274284cuda3std6ranges3__45__cpo4cendE - _ZN34_INTERNAL_d84784bb_4_k_cu_b30274284cuda3std3__45__cpo4cendE)
_ZN34_INTERNAL_d84784bb_4_k_cu_b30274284cuda3std3__45__cpo4cendE:
	.zero		1
	.type		_ZN34_INTERNAL_d84784bb_4_k_cu_b30274284cuda3std6ranges3__45__cpo4cendE,@object
	.size		_ZN34_INTERNAL_d84784bb_4_k_cu_b30274284cuda3std6ranges3__45__cpo4cendE,(_ZN34_INTERNAL_d84784bb_4_k_cu_b30274284cuda3std3__420unreachable_sentinelE - _ZN34_INTERNAL_d84784bb_4_k_cu_b30274284cuda3std6ranges3__45__cpo4cendE)
_ZN34_INTERNAL_d84784bb_4_k_cu_b30274284cuda3std6ranges3__45__cpo4cendE:
	.zero		1
	.type		_ZN34_INTERNAL_d84784bb_4_k_cu_b30274284cuda3std3__420unreachable_sentinelE,@object
	.size		_ZN34_INTERNAL_d84784bb_4_k_cu_b30274284cuda3std3__420unreachable_sentinelE,(_ZN34_INTERNAL_d84784bb_4_k_cu_b30274284cuda3std6ranges3__45__cpo5ssizeE - _ZN34_INTERNAL_d84784bb_4_k_cu_b30274284cuda3std3__420unreachable_sentinelE)
_ZN34_INTERNAL_d84784bb_4_k_cu_b30274284cuda3std3__420unreachable_sentinelE:
	.zero		1
	.type		_ZN34_INTERNAL_d84784bb_4_k_cu_b30274284cuda3std6ranges3__45__cpo5ssizeE,@object
	.size		_ZN34_INTERNAL_d84784bb_4_k_cu_b30274284cuda3std6ranges3__45__cpo5ssizeE,(_ZN34_INTERNAL_d84784bb_4_k_cu_b30274286thrust24THRUST_300001_SM_1000_NS12placeholders3_10E - _ZN34_INTERNAL_d84784bb_4_k_cu_b30274284cuda3std6ranges3__45__cpo5ssizeE)
_ZN34_INTERNAL_d84784bb_4_k_cu_b30274284cuda3std6ranges3__45__cpo5ssizeE:
	.zero		1
	.type		_ZN34_INTERNAL_d84784bb_4_k_cu_b30274286thrust24THRUST_300001_SM_1000_NS12placeholders3_10E,@object
	.size		_ZN34_INTERNAL_d84784bb_4_k_cu_b30274286thrust24THRUST_300001_SM_1000_NS12placeholders3_10E,(_ZN34_INTERNAL_d84784bb_4_k_cu_b30274284cuda3std3__45__cpo5crendE - _ZN34_INTERNAL_d84784bb_4_k_cu_b30274286thrust24THRUST_300001_SM_1000_NS12placeholders3_10E)
_ZN34_INTERNAL_d84784bb_4_k_cu_b30274286thrust24THRUST_300001_SM_1000_NS12placeholders3_10E:
	.zero		1
	.type		_ZN34_INTERNAL_d84784bb_4_k_cu_b30274284cuda3std3__45__cpo5crendE,@object
	.size		_ZN34_INTERNAL_d84784bb_4_k_cu_b30274284cuda3std3__45__cpo5crendE,(_ZN34_INTERNAL_d84784bb_4_k_cu_b30274284cuda3std6ranges3__45__cpo4prevE - _ZN34_INTERNAL_d84784bb_4_k_cu_b30274284cuda3std3__45__cpo5crendE)
_ZN34_INTERNAL_d84784bb_4_k_cu_b30274284cuda3std3__45__cpo5crendE:
	.zero		1
	.type		_ZN34_INTERNAL_d84784bb_4_k_cu_b30274284cuda3std6ranges3__45__cpo4prevE,@object
	.size		_ZN34_INTERNAL_d84784bb_4_k_cu_b30274284cuda3std6ranges3__45__cpo4prevE,(_ZN34_INTERNAL_d84784bb_4_k_cu_b30274284cuda3std6ranges3__45__cpo9iter_moveE - _ZN34_INTERNAL_d84784bb_4_k_cu_b30274284cuda3std6ranges3__45__cpo4prevE)
_ZN34_INTERNAL_d84784bb_4_k_cu_b30274284cuda3std6ranges3__45__cpo4prevE:
	.zero		1
	.type		_ZN34_INTERNAL_d84784bb_4_k_cu_b30274284cuda3std6ranges3__45__cpo9iter_moveE,@object
	.size		_ZN34_INTERNAL_d84784bb_4_k_cu_b30274284cuda3std6ranges3__45__cpo9iter_moveE,(_ZN34_INTERNAL_d84784bb_4_k_cu_b30274286thrust24THRUST_300001_SM_1000_NS12placeholders2_2E - _ZN34_INTERNAL_d84784bb_4_k_cu_b30274284cuda3std6ranges3__45__cpo9iter_moveE)
_ZN34_INTERNAL_d84784bb_4_k_cu_b30274284cuda3std6ranges3__45__cpo9iter_moveE:
	.zero		1
	.type		_ZN34_INTERNAL_d84784bb_4_k_cu_b30274286thrust24THRUST_300001_SM_1000_NS12placeholders2_2E,@object
	.size		_ZN34_INTERNAL_d84784bb_4_k_cu_b30274286thrust24THRUST_300001_SM_1000_NS12placeholders2_2E,(_ZN34_INTERNAL_d84784bb_4_k_cu_b30274286thrust24THRUST_300001_SM_1000_NS12placeholders2_4E - _ZN34_INTERNAL_d84784bb_4_k_cu_b30274286thrust24THRUST_300001_SM_1000_NS12placeholders2_2E)
_ZN34_INTERNAL_d84784bb_4_k_cu_b30274286thrust24THRUST_300001_SM_1000_NS12placeholders2_2E:
	.zero		1
	.type		_ZN34_INTERNAL_d84784bb_4_k_cu_b30274286thrust24THRUST_300001_SM_1000_NS12placeholders2_4E,@object
	.size		_ZN34_INTERNAL_d84784bb_4_k_cu_b30274286thrust24THRUST_300001_SM_1000_NS12placeholders2_4E,(_ZN34_INTERNAL_d84784bb_4_k_cu_b30274284cuda3std3__45__cpo3endE - _ZN34_INTERNAL_d84784bb_4_k_cu_b30274286thrust24THRUST_300001_SM_1000_NS12placeholders2_4E)
_ZN34_INTERNAL_d84784bb_4_k_cu_b30274286thrust24THRUST_300001_SM_1000_NS12placeholders2_4E:
	.zero		1
	.type		_ZN34_INTERNAL_d84784bb_4_k_cu_b30274284cuda3std3__45__cpo3endE,@object
	.size		_ZN34_INTERNAL_d84784bb_4_k_cu_b30274284cuda3std3__45__cpo3endE,(_ZN34_INTERNAL_d84784bb_4_k_cu_b30274284cuda3std6ranges3__45__cpo3endE - _ZN34_INTERNAL_d84784bb_4_k_cu_b30274284cuda3std3__45__cpo3endE)
_ZN34_INTERNAL_d84784bb_4_k_cu_b30274284cuda3std3__45__cpo3endE:
	.zero		1
	.type		_ZN34_INTERNAL_d84784bb_4_k_cu_b30274284cuda3std6ranges3__45__cpo3endE,@object
	.size		_ZN34_INTERNAL_d84784bb_4_k_cu_b30274284cuda3std6ranges3__45__cpo3endE,(_ZN34_INTERNAL_d84784bb_4_k_cu_b30274284cuda3std3__419piecewise_constructE - _ZN34_INTERNAL_d84784bb_4_k_cu_b30274284cuda3std6ranges3__45__cpo3endE)
_ZN34_INTERNAL_d84784bb_4_k_cu_b30274284cuda3std6ranges3__45__cpo3endE:
	.zero		1
	.type		_ZN34_INTERNAL_d84784bb_4_k_cu_b30274284cuda3std3__419piecewise_constructE,@object
	.size		_ZN34_INTERNAL_d84784bb_4_k_cu_b30274284cuda3std3__419piecewise_constructE,(_ZN34_INTERNAL_d84784bb_4_k_cu_b30274284cuda3std6ranges3__45__cpo5cdataE - _ZN34_INTERNAL_d84784bb_4_k_cu_b30274284cuda3std3__419piecewise_constructE)
_ZN34_INTERNAL_d84784bb_4_k_cu_b30274284cuda3std3__419piecewise_constructE:
	.zero		1
	.type		_ZN34_INTERNAL_d84784bb_4_k_cu_b30274284cuda3std6ranges3__45__cpo5cdataE,@object
	.size		_ZN34_INTERNAL_d84784bb_4_k_cu_b30274284cuda3std6ranges3__45__cpo5cdataE,(_ZN34_INTERNAL_d84784bb_4_k_cu_b30274286thrust24THRUST_300001_SM_1000_NS12placeholders2_8E - _ZN34_INTERNAL_d84784bb_4_k_cu_b30274284cuda3std6ranges3__45__cpo5cdataE)
_ZN34_INTERNAL_d84784bb_4_k_cu_b30274284cuda3std6ranges3__45__cpo5cdataE:
	.zero		1
	.type		_ZN34_INTERNAL_d84784bb_4_k_cu_b30274286thrust24THRUST_300001_SM_1000_NS12placeholders2_8E,@object
	.size		_ZN34_INTERNAL_d84784bb_4_k_cu_b30274286thrust24THRUST_300001_SM_1000_NS12placeholders2_8E,(_ZN34_INTERNAL_d84784bb_4_k_cu_b30274284cuda3std3__45__cpo4rendE - _ZN34_INTERNAL_d84784bb_4_k_cu_b30274286thrust24THRUST_300001_SM_1000_NS12placeholders2_8E)
_ZN34_INTERNAL_d84784bb_4_k_cu_b30274286thrust24THRUST_300001_SM_1000_NS12placeholders2_8E:
	.zero		1
	.type		_ZN34_INTERNAL_d84784bb_4_k_cu_b30274284cuda3std3__45__cpo4rendE,@object
	.size		_ZN34_INTERNAL_d84784bb_4_k_cu_b30274284cuda3std3__45__cpo4rendE,(_ZN34_INTERNAL_d84784bb_4_k_cu_b30274284cuda3std6ranges3__45__cpo9iter_swapE - _ZN34_INTERNAL_d84784bb_4_k_cu_b30274284cuda3std3__45__cpo4rendE)
_ZN34_INTERNAL_d84784bb_4_k_cu_b30274284cuda3std3__45__cpo4rendE:
	.zero		1
	.type		_ZN34_INTERNAL_d84784bb_4_k_cu_b30274284cuda3std6ranges3__45__cpo9iter_swapE,@object
	.size		_ZN34_INTERNAL_d84784bb_4_k_cu_b30274284cuda3std6ranges3__45__cpo9iter_swapE,(_ZN34_INTERNAL_d84784bb_4_k_cu_b30274284cuda3std3__48unexpectE - _ZN34_INTERNAL_d84784bb_4_k_cu_b30274284cuda3std6ranges3__45__cpo9iter_swapE)
_ZN34_INTERNAL_d84784bb_4_k_cu_b30274284cuda3std6ranges3__45__cpo9iter_swapE:
	.zero		1
	.type		_ZN34_INTERNAL_d84784bb_4_k_cu_b30274284cuda3std3__48unexpectE,@object
	.size		_ZN34_INTERNAL_d84784bb_4_k_cu_b30274284cuda3std3__48unexpectE,(_ZN34_INTERNAL_d84784bb_4_k_cu_b30274286thrust24THRUST_300001_SM_1000_NS6system6detail10sequential3seqE - _ZN34_INTERNAL_d84784bb_4_k_cu_b30274284cuda3std3__48unexpectE)
_ZN34_INTERNAL_d84784bb_4_k_cu_b30274284cuda3std3__48unexpectE:
	.zero		1
	.type		_ZN34_INTERNAL_d84784bb_4_k_cu_b30274286thrust24THRUST_300001_SM_1000_NS6system6detail10sequential3seqE,@object
	.size		_ZN34_INTERNAL_d84784bb_4_k_cu_b30274286thrust24THRUST_300001_SM_1000_NS6system6detail10sequential3seqE,(.L_29 - _ZN34_INTERNAL_d84784bb_4_k_cu_b30274286thrust24THRUST_300001_SM_1000_NS6system6detail10sequential3seqE)
_ZN34_INTERNAL_d84784bb_4_k_cu_b30274286thrust24THRUST_300001_SM_1000_NS6system6detail10sequential3seqE:
	.zero		1
.L_29:


//--------------------- .nv.shared.vwap_batch_f32 --------------------------
	.section	.nv.shared.vwap_batch_f32,"aw",@nobits
	.sectionflags	@""
	.align	16
.nv.shared.vwap_batch_f32:
	.zero		6576


//--------------------- .nv.constant0._ZN3cub18CUB_300001_SM_10006detail11EmptyKernelIvEEvv --------------------------
	.section	.nv.constant0._ZN3cub18CUB_300001_SM_10006detail11EmptyKernelIvEEvv,"a",@progbits
	.sectionflags	@""
	.align	4
.nv.constant0._ZN3cub18CUB_300001_SM_10006detail11EmptyKernelIvEEvv:
	.zero		896


//--------------------- .nv.constant0.vwap_multi_series_one_param_f32 --------------------------
	.section	.nv.constant0.vwap_multi_series_one_param_f32,"a",@progbits
	.sectionflags	@""
	.align	4
.nv.constant0.vwap_multi_series_one_param_f32:
	.zero		968


//--------------------- .nv.constant0.vwap_batch_f32 --------------------------
	.section	.nv.constant0.vwap_batch_f32,"a",@progbits
	.sectionflags	@""
	.align	4
.nv.constant0.vwap_batch_f32:
	.zero		976


//--------------------- SYMBOLS --------------------------

	.type		.nv.reservedSmem.offset0,@object
	.size		.nv.reservedSmem.offset0,0x4
	.type		.nv.reservedSmem.cap,@object
	.size		.nv.reservedSmem.cap,0x4
